//
// Generated by NVIDIA NVVM Compiler
//
// Compiler Build ID: CL-36424714
// Cuda compilation tools, release 13.0, V13.0.88
// Based on NVVM 20.0.0
//

.version 9.0
.target sm_100
.address_size 64

	// .globl	_Z13baseline_gemmPKfS0_Pfiii
.extern .shared .align 16 .b8 shared_mem[];

.visible .entry _Z13baseline_gemmPKfS0_Pfiii(
	.param .u64 .ptr .align 1 _Z13baseline_gemmPKfS0_Pfiii_param_0,
	.param .u64 .ptr .align 1 _Z13baseline_gemmPKfS0_Pfiii_param_1,
	.param .u64 .ptr .align 1 _Z13baseline_gemmPKfS0_Pfiii_param_2,
	.param .u32 _Z13baseline_gemmPKfS0_Pfiii_param_3,
	.param .u32 _Z13baseline_gemmPKfS0_Pfiii_param_4,
	.param .u32 _Z13baseline_gemmPKfS0_Pfiii_param_5
)
{
	.reg .pred 	%p<13>;
	.reg .b32 	%r<41>;
	.reg .b32 	%f<68>;
	.reg .b64 	%rd<53>;

	ld.param.u64 	%rd7, [_Z13baseline_gemmPKfS0_Pfiii_param_0];
	ld.param.u64 	%rd8, [_Z13baseline_gemmPKfS0_Pfiii_param_1];
	ld.param.u64 	%rd6, [_Z13baseline_gemmPKfS0_Pfiii_param_2];
	ld.param.u32 	%r20, [_Z13baseline_gemmPKfS0_Pfiii_param_3];
	ld.param.u32 	%r18, [_Z13baseline_gemmPKfS0_Pfiii_param_4];
	ld.param.u32 	%r19, [_Z13baseline_gemmPKfS0_Pfiii_param_5];
	cvta.to.global.u64 	%rd1, %rd8;
	cvta.to.global.u64 	%rd2, %rd7;
	mov.u32 	%r21, %ctaid.y;
	mov.u32 	%r22, %ntid.y;
	mov.u32 	%r23, %tid.y;
	mad.lo.s32 	%r1, %r21, %r22, %r23;
	mov.u32 	%r24, %ctaid.x;
	mov.u32 	%r25, %ntid.x;
	mov.u32 	%r26, %tid.x;
	mad.lo.s32 	%r2, %r24, %r25, %r26;
	setp.ge.s32 	%p1, %r1, %r20;
	setp.ge.s32 	%p2, %r2, %r18;
	or.pred  	%p3, %p1, %p2;
	@%p3 bra 	$L__BB0_14;
	setp.lt.s32 	%p4, %r19, 1;
	mov.f32 	%f67, 0f00000000;
	@%p4 bra 	$L__BB0_13;
	mul.lo.s32 	%r3, %r19, %r1;
	and.b32  	%r4, %r19, 7;
	setp.lt.u32 	%p5, %r19, 8;
	mov.f32 	%f67, 0f00000000;
	mov.b32 	%r39, 0;
	@%p5 bra 	$L__BB0_5;
	and.b32  	%r39, %r19, 2147483640;
	neg.s32 	%r37, %r39;
	shl.b32 	%r7, %r18, 3;
	mul.wide.u32 	%rd9, %r3, 4;
	add.s64 	%rd10, %rd9, %rd2;
	add.s64 	%rd52, %rd10, 16;
	mov.f32 	%f67, 0f00000000;
	mul.wide.s32 	%rd13, %r18, 4;
	mov.u32 	%r36, %r2;
$L__BB0_4:
	.pragma "nounroll";
	ld.global.f32 	%f17, [%rd52+-16];
	mul.wide.s32 	%rd11, %r36, 4;
	add.s64 	%rd12, %rd1, %rd11;
	ld.global.f32 	%f18, [%rd12];
	fma.rn.f32 	%f19, %f17, %f18, %f67;
	ld.global.f32 	%f20, [%rd52+-12];
	add.s64 	%rd14, %rd12, %rd13;
	ld.global.f32 	%f21, [%rd14];
	fma.rn.f32 	%f22, %f20, %f21, %f19;
	ld.global.f32 	%f23, [%rd52+-8];
	add.s64 	%rd15, %rd14, %rd13;
	ld.global.f32 	%f24, [%rd15];
	fma.rn.f32 	%f25, %f23, %f24, %f22;
	ld.global.f32 	%f26, [%rd52+-4];
	add.s64 	%rd16, %rd15, %rd13;
	ld.global.f32 	%f27, [%rd16];
	fma.rn.f32 	%f28, %f26, %f27, %f25;
	ld.global.f32 	%f29, [%rd52];
	add.s64 	%rd17, %rd16, %rd13;
	ld.global.f32 	%f30, [%rd17];
	fma.rn.f32 	%f31, %f29, %f30, %f28;
	ld.global.f32 	%f32, [%rd52+4];
	add.s64 	%rd18, %rd17, %rd13;
	ld.global.f32 	%f33, [%rd18];
	fma.rn.f32 	%f34, %f32, %f33, %f31;
	ld.global.f32 	%f35, [%rd52+8];
	add.s64 	%rd19, %rd18, %rd13;
	ld.global.f32 	%f36, [%rd19];
	fma.rn.f32 	%f37, %f35, %f36, %f34;
	ld.global.f32 	%f38, [%rd52+12];
	add.s64 	%rd20, %rd19, %rd13;
	ld.global.f32 	%f39, [%rd20];
	fma.rn.f32 	%f67, %f38, %f39, %f37;
	add.s32 	%r37, %r37, 8;
	add.s32 	%r36, %r36, %r7;
	add.s64 	%rd52, %rd52, 32;
	setp.ne.s32 	%p6, %r37, 0;
	@%p6 bra 	$L__BB0_4;
$L__BB0_5:
	setp.eq.s32 	%p7, %r4, 0;
	@%p7 bra 	$L__BB0_13;
	and.b32  	%r13, %r19, 3;
	setp.lt.u32 	%p8, %r4, 4;
	@%p8 bra 	$L__BB0_8;
	add.s32 	%r28, %r39, %r3;
	mul.wide.u32 	%rd21, %r28, 4;
	add.s64 	%rd22, %rd2, %rd21;
	ld.global.f32 	%f41, [%rd22];
	mad.lo.s32 	%r29, %r39, %r18, %r2;
	mul.wide.s32 	%rd23, %r29, 4;
	add.s64 	%rd24, %rd1, %rd23;
	ld.global.f32 	%f42, [%rd24];
	fma.rn.f32 	%f43, %f41, %f42, %f67;
	cvt.u64.u32 	%rd25, %r3;
	cvt.u64.u32 	%rd26, %r39;
	add.s64 	%rd27, %rd26, %rd25;
	shl.b64 	%rd28, %rd27, 2;
	add.s64 	%rd29, %rd2, %rd28;
	ld.global.f32 	%f44, [%rd29+4];
	mul.wide.s32 	%rd30, %r18, 4;
	add.s64 	%rd31, %rd24, %rd30;
	ld.global.f32 	%f45, [%rd31];
	fma.rn.f32 	%f46, %f44, %f45, %f43;
	ld.global.f32 	%f47, [%rd29+8];
	add.s64 	%rd32, %rd31, %rd30;
	ld.global.f32 	%f48, [%rd32];
	fma.rn.f32 	%f49, %f47, %f48, %f46;
	ld.global.f32 	%f50, [%rd29+12];
	add.s64 	%rd33, %rd32, %rd30;
	ld.global.f32 	%f51, [%rd33];
	fma.rn.f32 	%f67, %f50, %f51, %f49;
	add.s32 	%r39, %r39, 4;
$L__BB0_8:
	setp.eq.s32 	%p9, %r13, 0;
	@%p9 bra 	$L__BB0_13;
	setp.eq.s32 	%p10, %r13, 1;
	@%p10 bra 	$L__BB0_11;
	add.s32 	%r30, %r39, %r3;
	mul.wide.u32 	%rd34, %r30, 4;
	add.s64 	%rd35, %rd2, %rd34;
	ld.global.f32 	%f53, [%rd35];
	mad.lo.s32 	%r31, %r39, %r18, %r2;
	mul.wide.s32 	%rd36, %r31, 4;
	add.s64 	%rd37, %rd1, %rd36;
	ld.global.f32 	%f54, [%rd37];
	fma.rn.f32 	%f55, %f53, %f54, %f67;
	cvt.u64.u32 	%rd38, %r3;
	cvt.u64.u32 	%rd39, %r39;
	add.s64 	%rd40, %rd39, %rd38;
	shl.b64 	%rd41, %rd40, 2;
	add.s64 	%rd42, %rd2, %rd41;
	ld.global.f32 	%f56, [%rd42+4];
	mul.wide.s32 	%rd43, %r18, 4;
	add.s64 	%rd44, %rd37, %rd43;
	ld.global.f32 	%f57, [%rd44];
	fma.rn.f32 	%f67, %f56, %f57, %f55;
	add.s32 	%r39, %r39, 2;
$L__BB0_11:
	and.b32  	%r32, %r19, 1;
	setp.eq.b32 	%p11, %r32, 1;
	not.pred 	%p12, %p11;
	@%p12 bra 	$L__BB0_13;
	add.s32 	%r33, %r39, %r3;
	mul.wide.u32 	%rd45, %r33, 4;
	add.s64 	%rd46, %rd2, %rd45;
	ld.global.f32 	%f58, [%rd46];
	mad.lo.s32 	%r34, %r39, %r18, %r2;
	mul.wide.s32 	%rd47, %r34, 4;
	add.s64 	%rd48, %rd1, %rd47;
	ld.global.f32 	%f59, [%rd48];
	fma.rn.f32 	%f67, %f58, %f59, %f67;
$L__BB0_13:
	mad.lo.s32 	%r35, %r18, %r1, %r2;
	cvta.to.global.u64 	%rd49, %rd6;
	mul.wide.s32 	%rd50, %r35, 4;
	add.s64 	%rd51, %rd49, %rd50;
	st.global.f32 	[%rd51], %f67;
$L__BB0_14:
	ret;

}
	// .globl	_Z10tiled_gemmPKfS0_Pfiii
.visible .entry _Z10tiled_gemmPKfS0_Pfiii(
	.param .u64 .ptr .align 1 _Z10tiled_gemmPKfS0_Pfiii_param_0,
	.param .u64 .ptr .align 1 _Z10tiled_gemmPKfS0_Pfiii_param_1,
	.param .u64 .ptr .align 1 _Z10tiled_gemmPKfS0_Pfiii_param_2,
	.param .u32 _Z10tiled_gemmPKfS0_Pfiii_param_3,
	.param .u32 _Z10tiled_gemmPKfS0_Pfiii_param_4,
	.param .u32 _Z10tiled_gemmPKfS0_Pfiii_param_5
)
{
	.reg .pred 	%p<43>;
	.reg .b32 	%r<300>;
	.reg .b32 	%f<78>;
	.reg .b64 	%rd<30>;

	ld.param.u64 	%rd4, [_Z10tiled_gemmPKfS0_Pfiii_param_0];
	ld.param.u64 	%rd5, [_Z10tiled_gemmPKfS0_Pfiii_param_1];
	ld.param.u32 	%r122, [_Z10tiled_gemmPKfS0_Pfiii_param_3];
	ld.param.u32 	%r123, [_Z10tiled_gemmPKfS0_Pfiii_param_4];
	ld.param.u32 	%r124, [_Z10tiled_gemmPKfS0_Pfiii_param_5];
	cvta.to.global.u64 	%rd1, %rd4;
	cvta.to.global.u64 	%rd2, %rd5;
	mov.u32 	%r125, %ctaid.y;
	mov.u32 	%r1, %ntid.y;
	mov.u32 	%r2, %tid.y;
	mad.lo.s32 	%r3, %r125, %r1, %r2;
	mov.u32 	%r126, %ctaid.x;
	mov.u32 	%r4, %ntid.x;
	mov.u32 	%r5, %tid.x;
	mad.lo.s32 	%r6, %r126, %r4, %r5;
	add.s32 	%r127, %r4, %r124;
	add.s32 	%r128, %r127, -1;
	div.u32 	%r7, %r128, %r4;
	setp.lt.s32 	%p1, %r7, 1;
	@%p1 bra 	$L__BB1_27;
	mul.lo.s32 	%r8, %r124, %r2;
	and.b32  	%r9, %r7, 3;
	setp.lt.u32 	%p2, %r7, 4;
	mov.b32 	%r274, 0;
	@%p2 bra 	$L__BB1_20;
	and.b32  	%r274, %r7, 2147483644;
	neg.s32 	%r273, %r274;
	add.s32 	%r272, %r5, %r4;
	shl.b32 	%r13, %r4, 2;
	shl.b32 	%r271, %r8, 2;
	mul.lo.s32 	%r130, %r124, %r3;
	add.s32 	%r270, %r272, %r130;
	shl.b32 	%r131, %r4, 1;
	add.s32 	%r269, %r5, %r131;
	add.s32 	%r265, %r5, %r130;
	add.s32 	%r268, %r265, %r131;
	mul.lo.s32 	%r132, %r4, 3;
	add.s32 	%r267, %r5, %r132;
	add.s32 	%r266, %r265, %r132;
	mov.u32 	%r264, %r5;
$L__BB1_3:
	setp.ge.s32 	%p3, %r264, %r124;
	@%p3 bra 	$L__BB1_7;
	setp.ge.s32 	%p4, %r3, %r122;
	@%p4 bra 	$L__BB1_6;
	mul.wide.s32 	%rd6, %r265, 4;
	add.s64 	%rd7, %rd1, %rd6;
	ld.global.f32 	%f13, [%rd7];
	shl.b32 	%r138, %r5, 2;
	mov.u32 	%r139, shared_mem;
	add.s32 	%r140, %r139, %r138;
	add.s32 	%r141, %r140, %r271;
	st.shared.f32 	[%r141], %f13;
	bra.uni 	$L__BB1_7;
$L__BB1_6:
	shl.b32 	%r133, %r5, 2;
	mov.u32 	%r134, shared_mem;
	add.s32 	%r135, %r134, %r133;
	add.s32 	%r136, %r135, %r271;
	mov.b32 	%r137, 0;
	st.shared.u32 	[%r136], %r137;
$L__BB1_7:
	setp.ge.s32 	%p5, %r272, %r124;
	@%p5 bra 	$L__BB1_11;
	setp.lt.s32 	%p6, %r3, %r122;
	@%p6 bra 	$L__BB1_10;
	shl.b32 	%r142, %r5, 2;
	add.s32 	%r143, %r13, %r142;
	mov.u32 	%r144, shared_mem;
	add.s32 	%r145, %r144, %r143;
	add.s32 	%r146, %r145, %r271;
	mov.b32 	%r147, 0;
	st.shared.u32 	[%r146], %r147;
	bra.uni 	$L__BB1_11;
$L__BB1_10:
	mul.wide.s32 	%rd8, %r270, 4;
	add.s64 	%rd9, %rd1, %rd8;
	ld.global.f32 	%f14, [%rd9];
	shl.b32 	%r148, %r5, 2;
	add.s32 	%r149, %r13, %r148;
	mov.u32 	%r150, shared_mem;
	add.s32 	%r151, %r150, %r149;
	add.s32 	%r152, %r151, %r271;
	st.shared.f32 	[%r152], %f14;
$L__BB1_11:
	setp.ge.s32 	%p7, %r269, %r124;
	@%p7 bra 	$L__BB1_15;
	setp.lt.s32 	%p8, %r3, %r122;
	@%p8 bra 	$L__BB1_14;
	shl.b32 	%r153, %r4, 3;
	shl.b32 	%r154, %r5, 2;
	add.s32 	%r155, %r153, %r154;
	mov.u32 	%r156, shared_mem;
	add.s32 	%r157, %r156, %r155;
	add.s32 	%r158, %r157, %r271;
	mov.b32 	%r159, 0;
	st.shared.u32 	[%r158], %r159;
	bra.uni 	$L__BB1_15;
$L__BB1_14:
	mul.wide.s32 	%rd10, %r268, 4;
	add.s64 	%rd11, %rd1, %rd10;
	ld.global.f32 	%f15, [%rd11];
	shl.b32 	%r160, %r4, 3;
	shl.b32 	%r161, %r5, 2;
	add.s32 	%r162, %r160, %r161;
	mov.u32 	%r163, shared_mem;
	add.s32 	%r164, %r163, %r162;
	add.s32 	%r165, %r164, %r271;
	st.shared.f32 	[%r165], %f15;
$L__BB1_15:
	setp.ge.s32 	%p9, %r267, %r124;
	@%p9 bra 	$L__BB1_19;
	setp.lt.s32 	%p10, %r3, %r122;
	@%p10 bra 	$L__BB1_18;
	shl.b32 	%r166, %r5, 2;
	mad.lo.s32 	%r167, %r4, 12, %r166;
	mov.u32 	%r168, shared_mem;
	add.s32 	%r169, %r168, %r167;
	add.s32 	%r170, %r169, %r271;
	mov.b32 	%r171, 0;
	st.shared.u32 	[%r170], %r171;
	bra.uni 	$L__BB1_19;
$L__BB1_18:
	mul.wide.s32 	%rd12, %r266, 4;
	add.s64 	%rd13, %rd1, %rd12;
	ld.global.f32 	%f16, [%rd13];
	shl.b32 	%r172, %r5, 2;
	mad.lo.s32 	%r173, %r4, 12, %r172;
	mov.u32 	%r174, shared_mem;
	add.s32 	%r175, %r174, %r173;
	add.s32 	%r176, %r175, %r271;
	st.shared.f32 	[%r176], %f16;
$L__BB1_19:
	add.s32 	%r273, %r273, 4;
	add.s32 	%r272, %r272, %r13;
	shl.b32 	%r177, %r4, 4;
	add.s32 	%r271, %r271, %r177;
	add.s32 	%r270, %r270, %r13;
	add.s32 	%r269, %r269, %r13;
	add.s32 	%r268, %r268, %r13;
	add.s32 	%r267, %r267, %r13;
	add.s32 	%r266, %r266, %r13;
	add.s32 	%r265, %r265, %r13;
	add.s32 	%r264, %r264, %r13;
	setp.ne.s32 	%p11, %r273, 0;
	@%p11 bra 	$L__BB1_3;
$L__BB1_20:
	setp.eq.s32 	%p12, %r9, 0;
	@%p12 bra 	$L__BB1_27;
	mad.lo.s32 	%r276, %r4, %r274, %r5;
	add.s32 	%r178, %r276, %r8;
	shl.b32 	%r179, %r178, 2;
	mov.u32 	%r180, shared_mem;
	add.s32 	%r278, %r180, %r179;
	shl.b32 	%r44, %r4, 2;
	mad.lo.s32 	%r277, %r124, %r3, %r276;
	neg.s32 	%r275, %r9;
$L__BB1_22:
	.pragma "nounroll";
	setp.ge.s32 	%p13, %r276, %r124;
	@%p13 bra 	$L__BB1_26;
	setp.lt.s32 	%p14, %r3, %r122;
	@%p14 bra 	$L__BB1_25;
	mov.b32 	%r181, 0;
	st.shared.u32 	[%r278], %r181;
	bra.uni 	$L__BB1_26;
$L__BB1_25:
	mul.wide.s32 	%rd14, %r277, 4;
	add.s64 	%rd15, %rd1, %rd14;
	ld.global.f32 	%f17, [%rd15];
	st.shared.f32 	[%r278], %f17;
$L__BB1_26:
	add.s32 	%r278, %r278, %r44;
	add.s32 	%r277, %r277, %r4;
	add.s32 	%r276, %r276, %r4;
	add.s32 	%r275, %r275, 1;
	setp.ne.s32 	%p15, %r275, 0;
	@%p15 bra 	$L__BB1_22;
$L__BB1_27:
	shl.b32 	%r182, %r124, 6;
	mov.u32 	%r183, shared_mem;
	add.s32 	%r55, %r183, %r182;
	add.s32 	%r184, %r1, %r124;
	add.s32 	%r185, %r184, -1;
	div.u32 	%r56, %r185, %r1;
	setp.lt.s32 	%p16, %r56, 1;
	@%p16 bra 	$L__BB1_54;
	and.b32  	%r57, %r56, 3;
	setp.lt.u32 	%p17, %r56, 4;
	mov.b32 	%r289, 0;
	@%p17 bra 	$L__BB1_47;
	and.b32  	%r289, %r56, 2147483644;
	neg.s32 	%r288, %r289;
	add.s32 	%r287, %r2, %r1;
	mad.lo.s32 	%r285, %r123, %r287, %r6;
	shl.b32 	%r187, %r1, 1;
	add.s32 	%r284, %r2, %r187;
	mad.lo.s32 	%r283, %r123, %r284, %r6;
	mad.lo.s32 	%r282, %r1, 3, %r2;
	mad.lo.s32 	%r281, %r123, %r282, %r6;
	mad.lo.s32 	%r280, %r2, %r123, %r6;
	mov.u32 	%r279, %r2;
	mov.u32 	%r286, %r55;
$L__BB1_30:
	mul.lo.s32 	%r77, %r124, %r5;
	setp.ge.s32 	%p18, %r279, %r124;
	@%p18 bra 	$L__BB1_34;
	setp.ge.s32 	%p19, %r6, %r123;
	@%p19 bra 	$L__BB1_33;
	mul.wide.s32 	%rd16, %r280, 4;
	add.s64 	%rd17, %rd2, %rd16;
	ld.global.f32 	%f18, [%rd17];
	add.s32 	%r192, %r2, %r77;
	shl.b32 	%r193, %r192, 2;
	add.s32 	%r194, %r286, %r193;
	st.shared.f32 	[%r194], %f18;
	bra.uni 	$L__BB1_34;
$L__BB1_33:
	add.s32 	%r188, %r2, %r77;
	shl.b32 	%r189, %r188, 2;
	add.s32 	%r190, %r286, %r189;
	mov.b32 	%r191, 0;
	st.shared.u32 	[%r190], %r191;
$L__BB1_34:
	setp.ge.s32 	%p20, %r287, %r124;
	@%p20 bra 	$L__BB1_38;
	setp.lt.s32 	%p21, %r6, %r123;
	@%p21 bra 	$L__BB1_37;
	add.s32 	%r195, %r2, %r1;
	add.s32 	%r196, %r195, %r77;
	shl.b32 	%r197, %r196, 2;
	add.s32 	%r198, %r286, %r197;
	mov.b32 	%r199, 0;
	st.shared.u32 	[%r198], %r199;
	bra.uni 	$L__BB1_38;
$L__BB1_37:
	mul.wide.s32 	%rd18, %r285, 4;
	add.s64 	%rd19, %rd2, %rd18;
	ld.global.f32 	%f19, [%rd19];
	add.s32 	%r200, %r2, %r1;
	add.s32 	%r201, %r200, %r77;
	shl.b32 	%r202, %r201, 2;
	add.s32 	%r203, %r286, %r202;
	st.shared.f32 	[%r203], %f19;
$L__BB1_38:
	setp.ge.s32 	%p22, %r284, %r124;
	@%p22 bra 	$L__BB1_42;
	setp.lt.s32 	%p23, %r6, %r123;
	@%p23 bra 	$L__BB1_41;
	add.s32 	%r204, %r2, %r77;
	add.s32 	%r206, %r204, %r187;
	shl.b32 	%r207, %r206, 2;
	add.s32 	%r208, %r286, %r207;
	mov.b32 	%r209, 0;
	st.shared.u32 	[%r208], %r209;
	bra.uni 	$L__BB1_42;
$L__BB1_41:
	mul.wide.s32 	%rd20, %r283, 4;
	add.s64 	%rd21, %rd2, %rd20;
	ld.global.f32 	%f20, [%rd21];
	add.s32 	%r210, %r2, %r77;
	add.s32 	%r212, %r210, %r187;
	shl.b32 	%r213, %r212, 2;
	add.s32 	%r214, %r286, %r213;
	st.shared.f32 	[%r214], %f20;
$L__BB1_42:
	setp.ge.s32 	%p24, %r282, %r124;
	@%p24 bra 	$L__BB1_46;
	setp.lt.s32 	%p25, %r6, %r123;
	@%p25 bra 	$L__BB1_45;
	add.s32 	%r215, %r2, %r77;
	mad.lo.s32 	%r216, %r1, 3, %r215;
	shl.b32 	%r217, %r216, 2;
	add.s32 	%r218, %r286, %r217;
	mov.b32 	%r219, 0;
	st.shared.u32 	[%r218], %r219;
	bra.uni 	$L__BB1_46;
$L__BB1_45:
	mul.wide.s32 	%rd22, %r281, 4;
	add.s64 	%rd23, %rd2, %rd22;
	ld.global.f32 	%f21, [%rd23];
	add.s32 	%r220, %r2, %r77;
	mad.lo.s32 	%r221, %r1, 3, %r220;
	shl.b32 	%r222, %r221, 2;
	add.s32 	%r223, %r286, %r222;
	st.shared.f32 	[%r223], %f21;
$L__BB1_46:
	add.s32 	%r288, %r288, 4;
	shl.b32 	%r224, %r1, 2;
	add.s32 	%r287, %r287, %r224;
	shl.b32 	%r225, %r1, 4;
	add.s32 	%r286, %r286, %r225;
	mul.lo.s32 	%r226, %r1, %r123;
	shl.b32 	%r227, %r226, 2;
	add.s32 	%r285, %r285, %r227;
	add.s32 	%r284, %r284, %r224;
	add.s32 	%r283, %r283, %r227;
	add.s32 	%r282, %r282, %r224;
	add.s32 	%r281, %r281, %r227;
	add.s32 	%r280, %r280, %r227;
	add.s32 	%r279, %r279, %r224;
	setp.ne.s32 	%p26, %r288, 0;
	@%p26 bra 	$L__BB1_30;
$L__BB1_47:
	setp.eq.s32 	%p27, %r57, 0;
	@%p27 bra 	$L__BB1_54;
	mad.lo.s32 	%r291, %r1, %r289, %r2;
	mad.lo.s32 	%r228, %r124, %r5, %r291;
	shl.b32 	%r229, %r228, 2;
	add.s32 	%r231, %r182, %r229;
	add.s32 	%r293, %r183, %r231;
	shl.b32 	%r91, %r1, 2;
	mad.lo.s32 	%r292, %r123, %r291, %r6;
	mul.lo.s32 	%r93, %r1, %r123;
	neg.s32 	%r290, %r57;
$L__BB1_49:
	.pragma "nounroll";
	setp.ge.s32 	%p28, %r291, %r124;
	@%p28 bra 	$L__BB1_53;
	setp.lt.s32 	%p29, %r6, %r123;
	@%p29 bra 	$L__BB1_52;
	mov.b32 	%r233, 0;
	st.shared.u32 	[%r293], %r233;
	bra.uni 	$L__BB1_53;
$L__BB1_52:
	mul.wide.s32 	%rd24, %r292, 4;
	add.s64 	%rd25, %rd2, %rd24;
	ld.global.f32 	%f22, [%rd25];
	st.shared.f32 	[%r293], %f22;
$L__BB1_53:
	add.s32 	%r293, %r293, %r91;
	add.s32 	%r292, %r292, %r93;
	add.s32 	%r291, %r291, %r1;
	add.s32 	%r290, %r290, 1;
	setp.ne.s32 	%p30, %r290, 0;
	@%p30 bra 	$L__BB1_49;
$L__BB1_54:
	bar.sync 	0;
	setp.ge.s32 	%p31, %r3, %r122;
	setp.ge.s32 	%p32, %r6, %r123;
	or.pred  	%p33, %p31, %p32;
	@%p33 bra 	$L__BB1_68;
	setp.lt.s32 	%p34, %r124, 1;
	mov.f32 	%f77, 0f00000000;
	@%p34 bra 	$L__BB1_67;
	mul.lo.s32 	%r103, %r124, %r2;
	mul.lo.s32 	%r104, %r124, %r5;
	and.b32  	%r105, %r124, 7;
	setp.lt.u32 	%p35, %r124, 8;
	mov.f32 	%f77, 0f00000000;
	mov.b32 	%r298, 0;
	@%p35 bra 	$L__BB1_59;
	and.b32  	%r298, %r124, 2147483640;
	neg.s32 	%r296, %r298;
	shl.b32 	%r235, %r103, 2;
	add.s32 	%r237, %r235, %r183;
	add.s32 	%r295, %r237, 16;
	shl.b32 	%r238, %r5, 2;
	add.s32 	%r239, %r238, 64;
	mad.lo.s32 	%r240, %r124, %r239, %r183;
	add.s32 	%r294, %r240, 16;
	mov.f32 	%f77, 0f00000000;
$L__BB1_58:
	.pragma "nounroll";
	ld.shared.f32 	%f27, [%r295+-16];
	ld.shared.f32 	%f28, [%r294+-16];
	fma.rn.f32 	%f29, %f27, %f28, %f77;
	ld.shared.f32 	%f30, [%r295+-12];
	ld.shared.f32 	%f31, [%r294+-12];
	fma.rn.f32 	%f32, %f30, %f31, %f29;
	ld.shared.f32 	%f33, [%r295+-8];
	ld.shared.f32 	%f34, [%r294+-8];
	fma.rn.f32 	%f35, %f33, %f34, %f32;
	ld.shared.f32 	%f36, [%r295+-4];
	ld.shared.f32 	%f37, [%r294+-4];
	fma.rn.f32 	%f38, %f36, %f37, %f35;
	ld.shared.f32 	%f39, [%r295];
	ld.shared.f32 	%f40, [%r294];
	fma.rn.f32 	%f41, %f39, %f40, %f38;
	ld.shared.f32 	%f42, [%r295+4];
	ld.shared.f32 	%f43, [%r294+4];
	fma.rn.f32 	%f44, %f42, %f43, %f41;
	ld.shared.f32 	%f45, [%r295+8];
	ld.shared.f32 	%f46, [%r294+8];
	fma.rn.f32 	%f47, %f45, %f46, %f44;
	ld.shared.f32 	%f48, [%r295+12];
	ld.shared.f32 	%f49, [%r294+12];
	fma.rn.f32 	%f77, %f48, %f49, %f47;
	add.s32 	%r296, %r296, 8;
	add.s32 	%r295, %r295, 32;
	add.s32 	%r294, %r294, 32;
	setp.ne.s32 	%p36, %r296, 0;
	@%p36 bra 	$L__BB1_58;
$L__BB1_59:
	setp.eq.s32 	%p37, %r105, 0;
	@%p37 bra 	$L__BB1_67;
	and.b32  	%r117, %r124, 3;
	setp.lt.u32 	%p38, %r105, 4;
	@%p38 bra 	$L__BB1_62;
	add.s32 	%r241, %r298, %r103;
	shl.b32 	%r242, %r241, 2;
	add.s32 	%r244, %r183, %r242;
	ld.shared.f32 	%f51, [%r244];
	add.s32 	%r245, %r298, %r104;
	shl.b32 	%r246, %r245, 2;
	add.s32 	%r247, %r55, %r246;
	ld.shared.f32 	%f52, [%r247];
	fma.rn.f32 	%f53, %f51, %f52, %f77;
	ld.shared.f32 	%f54, [%r244+4];
	ld.shared.f32 	%f55, [%r247+4];
	fma.rn.f32 	%f56, %f54, %f55, %f53;
	ld.shared.f32 	%f57, [%r244+8];
	ld.shared.f32 	%f58, [%r247+8];
	fma.rn.f32 	%f59, %f57, %f58, %f56;
	ld.shared.f32 	%f60, [%r244+12];
	ld.shared.f32 	%f61, [%r247+12];
	fma.rn.f32 	%f77, %f60, %f61, %f59;
	add.s32 	%r298, %r298, 4;
$L__BB1_62:
	setp.eq.s32 	%p39, %r117, 0;
	@%p39 bra 	$L__BB1_67;
	setp.eq.s32 	%p40, %r117, 1;
	@%p40 bra 	$L__BB1_65;
	add.s32 	%r248, %r298, %r103;
	shl.b32 	%r249, %r248, 2;
	add.s32 	%r251, %r183, %r249;
	ld.shared.f32 	%f63, [%r251];
	add.s32 	%r252, %r298, %r104;
	shl.b32 	%r253, %r252, 2;
	add.s32 	%r254, %r55, %r253;
	ld.shared.f32 	%f64, [%r254];
	fma.rn.f32 	%f65, %f63, %f64, %f77;
	ld.shared.f32 	%f66, [%r251+4];
	ld.shared.f32 	%f67, [%r254+4];
	fma.rn.f32 	%f77, %f66, %f67, %f65;
	add.s32 	%r298, %r298, 2;
$L__BB1_65:
	and.b32  	%r255, %r124, 1;
	setp.eq.b32 	%p41, %r255, 1;
	not.pred 	%p42, %p41;
	@%p42 bra 	$L__BB1_67;
	add.s32 	%r256, %r298, %r103;
	shl.b32 	%r257, %r256, 2;
	add.s32 	%r259, %r183, %r257;
	ld.shared.f32 	%f68, [%r259];
	add.s32 	%r260, %r298, %r104;
	shl.b32 	%r261, %r260, 2;
	add.s32 	%r262, %r55, %r261;
	ld.shared.f32 	%f69, [%r262];
	fma.rn.f32 	%f77, %f68, %f69, %f77;
$L__BB1_67:
	ld.param.u64 	%rd29, [_Z10tiled_gemmPKfS0_Pfiii_param_2];
	mad.lo.s32 	%r263, %r123, %r3, %r6;
	cvta.to.global.u64 	%rd26, %rd29;
	mul.wide.s32 	%rd27, %r263, 4;
	add.s64 	%rd28, %rd26, %rd27;
	st.global.f32 	[%rd28], %f77;
$L__BB1_68:
	ret;

}


// ===== COMPILED SASS (sm_100) =====

	.target	sm_100

	.elftype	@"ET_EXEC"


//--------------------- .note.nv.tkinfo           --------------------------
	.section	.note.nv.tkinfo,"",@"SHT_NOTE"
	.sectionflags	@"SHF_NOTE_NV_TKINFO"
	.tkinfo
        /*0018*/ 	.word	0x00000002
        /*0030*/ 	.string	""
        /*0030*/ 	.string	"ptxas"
        /*0030*/ 	.string	"Cuda compilation tools, release 13.0, V13.0.88"
        /*0030*/ 	.string	"Build cuda_13.0.r13.0/compiler.36424714_0"
        /*0030*/ 	.string	"-arch sm_100 -m 64 "



//--------------------- .note.nv.cuinfo           --------------------------
	.section	.note.nv.cuinfo,"",@"SHT_NOTE"
	.sectionflags	@"SHF_NOTE_NV_CUINFO"
        /*0018*/ 	.short	0x0002
        /*001a*/ 	.short	0x0064
        /*001c*/ 	.short	0x0082
	.zero		2


//--------------------- .nv.info                  --------------------------
	.section	.nv.info,"",@"SHT_CUDA_INFO"
	.align	4


	//----- nvinfo : EIATTR_REGCOUNT
	.align		4
        /*0000*/ 	.byte	0x04, 0x2f
        /*0002*/ 	.short	(.L_1 - .L_0)
	.align		4
.L_0:
        /*0004*/ 	.word	index@(_Z13baseline_gemmPKfS0_Pfiii)
        /*0008*/ 	.word	0x00000020


	//----- nvinfo : EIATTR_FRAME_SIZE
	.align		4
.L_1:
        /*000c*/ 	.byte	0x04, 0x11
        /*000e*/ 	.short	(.L_3 - .L_2)
	.align		4
.L_2:
        /*0010*/ 	.word	index@(_Z13baseline_gemmPKfS0_Pfiii)
        /*0014*/ 	.word	0x00000000


	//----- nvinfo : EIATTR_REGCOUNT
	.align		4
.L_3:
        /*0018*/ 	.byte	0x04, 0x2f
        /*001a*/ 	.short	(.L_5 - .L_4)
	.align		4
.L_4:
        /*001c*/ 	.word	index@(_Z10tiled_gemmPKfS0_Pfiii)
        /*0020*/ 	.word	0x0000001d


	//----- nvinfo : EIATTR_FRAME_SIZE
	.align		4
.L_5:
        /*0024*/ 	.byte	0x04, 0x11
        /*0026*/ 	.short	(.L_7 - .L_6)
	.align		4
.L_6:
        /*0028*/ 	.word	index@(_Z10tiled_gemmPKfS0_Pfiii)
        /*002c*/ 	.word	0x00000000


	//----- nvinfo : EIATTR_MIN_STACK_SIZE
	.align		4
.L_7:
        /*0030*/ 	.byte	0x04, 0x12
        /*0032*/ 	.short	(.L_9 - .L_8)
	.align		4
.L_8:
        /*0034*/ 	.word	index@(_Z10tiled_gemmPKfS0_Pfiii)
        /*0038*/ 	.word	0x00000000


	//----- nvinfo : EIATTR_MIN_STACK_SIZE
	.align		4
.L_9:
        /*003c*/ 	.byte	0x04, 0x12
        /*003e*/ 	.short	(.L_11 - .L_10)
	.align		4
.L_10:
        /*0040*/ 	.word	index@(_Z13baseline_gemmPKfS0_Pfiii)
        /*0044*/ 	.word	0x00000000
.L_11:


//--------------------- .nv.compat                --------------------------
	.section	.nv.compat,"",@"SHT_CUDA_COMPAT_INFO"
	.align	4
        /*0000*/ 	.byte	0x02, 0x09, 0x00, 0x00, 0x02, 0x02, 0x01, 0x00, 0x02, 0x05, 0x05, 0x00, 0x03, 0x07, 0x01, 0x01
        /*0010*/ 	.byte	0x02, 0x03, 0x00, 0x00, 0x02, 0x06, 0x01, 0x00, 0x04, 0x0b, 0x08, 0x00, 0x09, 0x00, 0x00, 0x00
        /*0020*/ 	.byte	0x00, 0x00, 0x00, 0x00


//--------------------- .nv.info._Z10tiled_gemmPKfS0_Pfiii --------------------------
	.section	.nv.info._Z10tiled_gemmPKfS0_Pfiii,"",@"SHT_CUDA_INFO"
	.sectionflags	@""
	.align	4


	//----- nvinfo : EIATTR_CUDA_API_VERSION
	.align		4
        /*0000*/ 	.byte	0x04, 0x37
        /*0002*/ 	.short	(.L_13 - .L_12)
.L_12:
        /*0004*/ 	.word	0x00000082


	//----- nvinfo : EIATTR_KPARAM_INFO
	.align		4
.L_13:
        /*0008*/ 	.byte	0x04, 0x17
        /*000a*/ 	.short	(.L_15 - .L_14)
.L_14:
        /*000c*/ 	.word	0x00000000
        /*0010*/ 	.short	0x0005
        /*0012*/ 	.short	0x0020
        /*0014*/ 	.byte	0x00, 0xf0, 0x11, 0x00


	//----- nvinfo : EIATTR_KPARAM_INFO
	.align		4
.L_15:
        /*0018*/ 	.byte	0x04, 0x17
        /*001a*/ 	.short	(.L_17 - .L_16)
.L_16:
        /*001c*/ 	.word	0x00000000
        /*0020*/ 	.short	0x0004
        /*0022*/ 	.short	0x001c
        /*0024*/ 	.byte	0x00, 0xf0, 0x11, 0x00


	//----- nvinfo : EIATTR_KPARAM_INFO
	.align		4
.L_17:
        /*0028*/ 	.byte	0x04, 0x17
        /*002a*/ 	.short	(.L_19 - .L_18)
.L_18:
        /*002c*/ 	.word	0x00000000
        /*0030*/ 	.short	0x0003
        /*0032*/ 	.short	0x0018
        /*0034*/ 	.byte	0x00, 0xf0, 0x11, 0x00


	//----- nvinfo : EIATTR_KPARAM_INFO
	.align		4
.L_19:
        /*0038*/ 	.byte	0x04, 0x17
        /*003a*/ 	.short	(.L_21 - .L_20)
.L_20:
        /*003c*/ 	.word	0x00000000
        /*0040*/ 	.short	0x0002
        /*0042*/ 	.short	0x0010
        /*0044*/ 	.byte	0x00, 0xf5, 0x21, 0x00


	//----- nvinfo : EIATTR_KPARAM_INFO
	.align		4
.L_21:
        /*0048*/ 	.byte	0x04, 0x17
        /*004a*/ 	.short	(.L_23 - .L_22)
.L_22:
        /*004c*/ 	.word	0x00000000
        /*0050*/ 	.short	0x0001
        /*0052*/ 	.short	0x0008
        /*0054*/ 	.byte	0x00, 0xf5, 0x21, 0x00


	//----- nvinfo : EIATTR_KPARAM_INFO
	.align		4
.L_23:
        /*0058*/ 	.byte	0x04, 0x17
        /*005a*/ 	.short	(.L_25 - .L_24)
.L_24:
        /*005c*/ 	.word	0x00000000
        /*0060*/ 	.short	0x0000
        /*0062*/ 	.short	0x0000
        /*0064*/ 	.byte	0x00, 0xf5, 0x21, 0x00


	//----- nvinfo : EIATTR_SPARSE_MMA_MASK
	.align		4
.L_25:
        /*0068*/ 	.byte	0x03, 0x50
        /*006a*/ 	.short	0x0000


	//----- nvinfo : EIATTR_MAXREG_COUNT
	.align		4
        /*006c*/ 	.byte	0x03, 0x1b
        /*006e*/ 	.short	0x00ff


	//----- nvinfo : EIATTR_NUM_BARRIERS
	.align		4
        /*0070*/ 	.byte	0x02, 0x4c
        /*0072*/ 	.byte	0x01
	.zero		1


	//----- nvinfo : EIATTR_MERCURY_ISA_VERSION
	.align		4
        /*0074*/ 	.byte	0x03, 0x5f
        /*0076*/ 	.short	0x0101


	//----- nvinfo : EIATTR_VRC_CTA_INIT_COUNT
	.align		4
        /*0078*/ 	.byte	0x02, 0x4a
	.zero		1
	.zero		1


	//----- nvinfo : EIATTR_EXIT_INSTR_OFFSETS
	.align		4
        /*007c*/ 	.byte	0x04, 0x1c
        /*007e*/ 	.short	(.L_27 - .L_26)


	//   ....[0]....
.L_26:
        /*0080*/ 	.word	0x00001470


	//   ....[1]....
        /*0084*/ 	.word	0x00001a90


	//----- nvinfo : EIATTR_CRS_STACK_SIZE
	.align		4
.L_27:
        /*0088*/ 	.byte	0x04, 0x1e
        /*008a*/ 	.short	(.L_29 - .L_28)
.L_28:
        /*008c*/ 	.word	0x00000000


	//----- nvinfo : EIATTR_CBANK_PARAM_SIZE
	.align		4
.L_29:
        /*0090*/ 	.byte	0x03, 0x19
        /*0092*/ 	.short	0x0024


	//----- nvinfo : EIATTR_PARAM_CBANK
	.align		4
        /*0094*/ 	.byte	0x04, 0x0a
        /*0096*/ 	.short	(.L_31 - .L_30)
	.align		4
.L_30:
        /*0098*/ 	.word	index@(.nv.constant0._Z10tiled_gemmPKfS0_Pfiii)
        /*009c*/ 	.short	0x0380
        /*009e*/ 	.short	0x0024


	//----- nvinfo : EIATTR_SW_WAR
	.align		4
.L_31:
        /*00a0*/ 	.byte	0x04, 0x36
        /*00a2*/ 	.short	(.L_33 - .L_32)
.L_32:
        /*00a4*/ 	.word	0x00000008
.L_33:


//--------------------- .nv.info._Z13baseline_gemmPKfS0_Pfiii --------------------------
	.section	.nv.info._Z13baseline_gemmPKfS0_Pfiii,"",@"SHT_CUDA_INFO"
	.sectionflags	@""
	.align	4


	//----- nvinfo : EIATTR_CUDA_API_VERSION
	.align		4
        /*0000*/ 	.byte	0x04, 0x37
        /*0002*/ 	.short	(.L_35 - .L_34)
.L_34:
        /*0004*/ 	.word	0x00000082


	//----- nvinfo : EIATTR_KPARAM_INFO
	.align		4
.L_35:
        /*0008*/ 	.byte	0x04, 0x17
        /*000a*/ 	.short	(.L_37 - .L_36)
.L_36:
        /*000c*/ 	.word	0x00000000
        /*0010*/ 	.short	0x0005
        /*0012*/ 	.short	0x0020
        /*0014*/ 	.byte	0x00, 0xf0, 0x11, 0x00


	//----- nvinfo : EIATTR_KPARAM_INFO
	.align		4
.L_37:
        /*0018*/ 	.byte	0x04, 0x17
        /*001a*/ 	.short	(.L_39 - .L_38)
.L_38:
        /*001c*/ 	.word	0x00000000
        /*0020*/ 	.short	0x0004
        /*0022*/ 	.short	0x001c
        /*0024*/ 	.byte	0x00, 0xf0, 0x11, 0x00


	//----- nvinfo : EIATTR_KPARAM_INFO
	.align		4
.L_39:
        /*0028*/ 	.byte	0x04, 0x17
        /*002a*/ 	.short	(.L_41 - .L_40)
.L_40:
        /*002c*/ 	.word	0x00000000
        /*0030*/ 	.short	0x0003
        /*0032*/ 	.short	0x0018
        /*0034*/ 	.byte	0x00, 0xf0, 0x11, 0x00


	//----- nvinfo : EIATTR_KPARAM_INFO
	.align		4
.L_41:
        /*0038*/ 	.byte	0x04, 0x17
        /*003a*/ 	.short	(.L_43 - .L_42)
.L_42:
        /*003c*/ 	.word	0x00000000
        /*0040*/ 	.short	0x0002
        /*0042*/ 	.short	0x0010
        /*0044*/ 	.byte	0x00, 0xf5, 0x21, 0x00


	//----- nvinfo : EIATTR_KPARAM_INFO
	.align		4
.L_43:
        /*0048*/ 	.byte	0x04, 0x17
        /*004a*/ 	.short	(.L_45 - .L_44)
.L_44:
        /*004c*/ 	.word	0x00000000
        /*0050*/ 	.short	0x0001
        /*0052*/ 	.short	0x0008
        /*0054*/ 	.byte	0x00, 0xf5, 0x21, 0x00


	//----- nvinfo : EIATTR_KPARAM_INFO
	.align		4
.L_45:
        /*0058*/ 	.byte	0x04, 0x17
        /*005a*/ 	.short	(.L_47 - .L_46)
.L_46:
        /*005c*/ 	.word	0x00000000
        /*0060*/ 	.short	0x0000
        /*0062*/ 	.short	0x0000
        /*0064*/ 	.byte	0x00, 0xf5, 0x21, 0x00


	//----- nvinfo : EIATTR_SPARSE_MMA_MASK
	.align		4
.L_47:
        /*0068*/ 	.byte	0x03, 0x50
        /*006a*/ 	.short	0x0000


	//----- nvinfo : EIATTR_MAXREG_COUNT
	.align		4
        /*006c*/ 	.byte	0x03, 0x1b
        /*006e*/ 	.short	0x00ff


	//----- nvinfo : EIATTR_MERCURY_ISA_VERSION
	.align		4
        /*0070*/ 	.byte	0x03, 0x5f
        /*0072*/ 	.short	0x0101


	//----- nvinfo : EIATTR_VRC_CTA_INIT_COUNT
	.align		4
        /*0074*/ 	.byte	0x02, 0x4a
	.zero		1
	.zero		1


	//----- nvinfo : EIATTR_EXIT_INSTR_OFFSETS
	.align		4
        /*0078*/ 	.byte	0x04, 0x1c
        /*007a*/ 	.short	(.L_49 - .L_48)


	//   ....[0]....
.L_48:
        /*007c*/ 	.word	0x000000c0


	//   ....[1]....
        /*0080*/ 	.word	0x000008e0


	//----- nvinfo : EIATTR_CBANK_PARAM_SIZE
	.align		4
.L_49:
        /*0084*/ 	.byte	0x03, 0x19
        /*0086*/ 	.short	0x0024


	//----- nvinfo : EIATTR_PARAM_CBANK
	.align		4
        /*0088*/ 	.byte	0x04, 0x0a
        /*008a*/ 	.short	(.L_51 - .L_50)
	.align		4
.L_50:
        /*008c*/ 	.word	index@(.nv.constant0._Z13baseline_gemmPKfS0_Pfiii)
        /*0090*/ 	.short	0x0380
        /*0092*/ 	.short	0x0024


	//----- nvinfo : EIATTR_SW_WAR
	.align		4
.L_51:
        /*0094*/ 	.byte	0x04, 0x36
        /*0096*/ 	.short	(.L_53 - .L_52)
.L_52:
        /*0098*/ 	.word	0x00000008
.L_53:


//--------------------- .nv.callgraph             --------------------------
	.section	.nv.callgraph,"",@"SHT_CUDA_CALLGRAPH"
	.align	4
	.sectionentsize	8
	.align		4
        /*0000*/ 	.word	0x00000000
	.align		4
        /*0004*/ 	.word	0xffffffff
	.align		4
        /*0008*/ 	.word	0x00000000
	.align		4
        /*000c*/ 	.word	0xfffffffe
	.align		4
        /*0010*/ 	.word	0x00000000
	.align		4
        /*0014*/ 	.word	0xfffffffd
	.align		4
        /*0018*/ 	.word	0x00000000
	.align		4
        /*001c*/ 	.word	0xfffffffc


//--------------------- .text._Z10tiled_gemmPKfS0_Pfiii --------------------------
	.section	.text._Z10tiled_gemmPKfS0_Pfiii,"ax",@progbits
	.align	128
        .global         _Z10tiled_gemmPKfS0_Pfiii
        .type           _Z10tiled_gemmPKfS0_Pfiii,@function
        .size           _Z10tiled_gemmPKfS0_Pfiii,(.L_x_41 - _Z10tiled_gemmPKfS0_Pfiii)
        .other          _Z10tiled_gemmPKfS0_Pfiii,@"STO_CUDA_ENTRY STV_DEFAULT"
_Z10tiled_gemmPKfS0_Pfiii:
.text._Z10tiled_gemmPKfS0_Pfiii:
[----:B------:R-:W-:Y:S08]  /*0000*/  LDC R1, c[0x0][0x37c] ;  /* 0x0000df00ff017b82 */ /* 0x000ff00000000800 */
[----:B------:R-:W0:Y:S01]  /*0010*/  LDC R0, c[0x0][0x364] ;  /* 0x0000d900ff007b82 */ /* 0x000e220000000800 */
[----:B------:R-:W1:Y:S07]  /*0020*/  LDCU.64 UR6, c[0x0][0x358] ;  /* 0x00006b00ff0677ac */ /* 0x000e6e0008000a00 */
[----:B------:R-:W2:Y:S08]  /*0030*/  LDC R7, c[0x0][0x360] ;  /* 0x0000d800ff077b82 */ /* 0x000eb00000000800 */
[----:B------:R-:W3:Y:S08]  /*0040*/  LDC R3, c[0x0][0x3a0] ;  /* 0x0000e800ff037b82 */ /* 0x000ef00000000800 */
[----:B------:R-:W-:Y:S01]  /*0050*/  S2UR UR4, SR_CTAID.Y ;  /* 0x00000000000479c3 */ /* 0x000fe20000002600 */
[----:B--2---:R-:W2:Y:S01]  /*0060*/  I2F.U32.RP R6, R7 ;  /* 0x0000000700067306 */ /* 0x004ea20000209000 */
[----:B------:R-:W-:-:S06]  /*0070*/  ISETP.NE.U32.AND P2, PT, R7, RZ, PT ;  /* 0x000000ff0700720c */ /* 0x000fcc0003f45070 */
[----:B------:R-:W4:Y:S01]  /*0080*/  S2UR UR5, SR_CTAID.X ;  /* 0x00000000000579c3 */ /* 0x000f220000002500 */
[----:B--2---:R-:W2:Y:S02]  /*0090*/  MUFU.RCP R6, R6 ;  /* 0x0000000600067308 */ /* 0x004ea40000001000 */
[----:B--2---:R-:W-:-:S06]  /*00a0*/  IADD3 R4, PT, PT, R6, 0xffffffe, RZ ;  /* 0x0ffffffe06047810 */ /* 0x004fcc0007ffe0ff */
[----:B------:R2:W5:Y:S02]  /*00b0*/  F2I.FTZ.U32.TRUNC.NTZ R5, R4 ;  /* 0x0000000400057305 */ /* 0x000564000021f000 */
[----:B--2---:R-:W-:Y:S02]  /*00c0*/  IMAD.MOV.U32 R4, RZ, RZ, RZ ;  /* 0x000000ffff047224 */ /* 0x004fe400078e00ff */
[----:B-----5:R-:W-:-:S04]  /*00d0*/  IMAD.MOV R2, RZ, RZ, -R5 ;  /* 0x000000ffff027224 */ /* 0x020fc800078e0a05 */
[----:B------:R-:W-:Y:S01]  /*00e0*/  IMAD R9, R2, R7, RZ ;  /* 0x0000000702097224 */ /* 0x000fe200078e02ff */
[----:B---3--:R-:W-:-:S03]  /*00f0*/  IADD3 R2, PT, PT, R7, R3, RZ ;  /* 0x0000000307027210 */ /* 0x008fc60007ffe0ff */
[----:B------:R-:W-:Y:S01]  /*0100*/  IMAD.HI.U32 R5, R5, R9, R4 ;  /* 0x0000000905057227 */ /* 0x000fe200078e0004 */
[----:B------:R-:W-:Y:S01]  /*0110*/  IADD3 R2, PT, PT, R2, -0x1, RZ ;  /* 0xffffffff02027810 */ /* 0x000fe20007ffe0ff */
[----:B------:R-:W4:Y:S04]  /*0120*/  S2R R4, SR_TID.X ;  /* 0x0000000000047919 */ /* 0x000f280000002100 */
[----:B------:R-:W-:-:S04]  /*0130*/  IMAD.HI.U32 R12, R5, R2, RZ ;  /* 0x00000002050c7227 */ /* 0x000fc800078e00ff */
[----:B------:R-:W-:-:S04]  /*0140*/  IMAD.MOV R6, RZ, RZ, -R12 ;  /* 0x000000ffff067224 */ /* 0x000fc800078e0a0c */
[----:B------:R-:W-:Y:S02]  /*0150*/  IMAD R6, R7, R6, R2 ;  /* 0x0000000607067224 */ /* 0x000fe400078e0202 */
[----:B------:R-:W0:Y:S03]  /*0160*/  S2R R2, SR_TID.Y ;  /* 0x0000000000027919 */ /* 0x000e260000002200 */
[----:B------:R-:W-:-:S13]  /*0170*/  ISETP.GE.U32.AND P0, PT, R6, R7, PT ;  /* 0x000000070600720c */ /* 0x000fda0003f06070 */
[-C--:B------:R-:W-:Y:S01]  /*0180*/  @P0 IADD3 R6, PT, PT, R6, -R7.reuse, RZ ;  /* 0x8000000706060210 */ /* 0x080fe20007ffe0ff */
[----:B------:R-:W-:Y:S02]  /*0190*/  @P0 VIADD R12, R12, 0x1 ;  /* 0x000000010c0c0836 */ /* 0x000fe40000000000 */
[----:B----4-:R-:W-:Y:S01]  /*01a0*/  IMAD R5, R7, UR5, R4 ;  /* 0x0000000507057c24 */ /* 0x010fe2000f8e0204 */
[----:B------:R-:W-:Y:S01]  /*01b0*/  ISETP.GE.U32.AND P1, PT, R6, R7, PT ;  /* 0x000000070600720c */ /* 0x000fe20003f26070 */
[----:B0-----:R-:W-:-:S12]  /*01c0*/  IMAD R6, R0, UR4, R2 ;  /* 0x0000000400067c24 */ /* 0x001fd8000f8e0202 */
[----:B------:R-:W-:Y:S02]  /*01d0*/  @P1 IADD3 R12, PT, PT, R12, 0x1, RZ ;  /* 0x000000010c0c1810 */ /* 0x000fe40007ffe0ff */
[----:B------:R-:W-:-:S04]  /*01e0*/  @!P2 LOP3.LUT R12, RZ, R7, RZ, 0x33, !PT ;  /* 0x00000007ff0ca212 */ /* 0x000fc800078e33ff */
[----:B------:R-:W-:-:S13]  /*01f0*/  ISETP.GE.AND P0, PT, R12, 0x1, PT ;  /* 0x000000010c00780c */ /* 0x000fda0003f06270 */
[----:B-1----:R-:W-:Y:S05]  /*0200*/  @!P0 BRA `(.L_x_0) ;  /* 0x0000000800248947 */ /* 0x002fea0003800000 */
[----:B------:R-:W-:Y:S01]  /*0210*/  ISETP.GE.U32.AND P0, PT, R12, 0x4, PT ;  /* 0x000000040c00780c */ /* 0x000fe20003f06070 */
[----:B------:R-:W-:Y:S01]  /*0220*/  IMAD R8, R2, R3, RZ ;  /* 0x0000000302087224 */ /* 0x000fe200078e02ff */
[----:B------:R-:W-:Y:S01]  /*0230*/  LOP3.LUT R9, R12, 0x3, RZ, 0xc0, !PT ;  /* 0x000000030c097812 */ /* 0x000fe200078ec0ff */
[----:B------:R-:W-:-:S10]  /*0240*/  IMAD.MOV.U32 R10, RZ, RZ, RZ ;  /* 0x000000ffff0a7224 */ /* 0x000fd400078e00ff */
[----:B------:R-:W-:Y:S05]  /*0250*/  @!P0 BRA `(.L_x_1) ;  /* 0x0000000400988947 */ /* 0x000fea0003800000 */
[----:B------:R-:W0:Y:S01]  /*0260*/  LDC R11, c[0x0][0x3a0] ;  /* 0x0000e800ff0b7b82 */ /* 0x000e220000000800 */
[----:B------:R-:W-:Y:S01]  /*0270*/  LOP3.LUT R10, R12, 0x7ffffffc, RZ, 0xc0, !PT ;  /* 0x7ffffffc0c0a7812 */ /* 0x000fe200078ec0ff */
[-CC-:B------:R-:W-:Y:S01]  /*0280*/  IMAD R14, R6, R3.reuse, R4.reuse ;  /* 0x00000003060e7224 */ /* 0x180fe200078e0204 */
[CC--:B------:R-:W-:Y:S01]  /*0290*/  IADD3 R12, PT, PT, R7.reuse, R4.reuse, RZ ;  /* 0x00000004070c7210 */ /* 0x0c0fe20007ffe0ff */
[C---:B------:R-:W-:Y:S01]  /*02a0*/  IMAD.SHL.U32 R13, R7.reuse, 0x4, RZ ;  /* 0x00000004070d7824 */ /* 0x040fe200078e00ff */
[----:B------:R-:W-:Y:S01]  /*02b0*/  SHF.L.U32 R18, R8, 0x2, RZ ;  /* 0x0000000208127819 */ /* 0x000fe200000006ff */
[C-C-:B------:R-:W-:Y:S01]  /*02c0*/  IMAD R20, R7.reuse, 0x2, R4.reuse ;  /* 0x0000000207147824 */ /* 0x140fe200078e0204 */
[----:B------:R-:W-:Y:S01]  /*02d0*/  MOV R24, R4 ;  /* 0x0000000400187202 */ /* 0x000fe20000000f00 */
[C---:B------:R-:W-:Y:S01]  /*02e0*/  IMAD R22, R7.reuse, 0x3, R4 ;  /* 0x0000000307167824 */ /* 0x040fe200078e0204 */
[----:B------:R-:W-:Y:S01]  /*02f0*/  IADD3 R23, PT, PT, -R10, RZ, RZ ;  /* 0x000000ff0a177210 */ /* 0x000fe20007ffe1ff */
[----:B------:R-:W-:Y:S01]  /*0300*/  IMAD R15, R6, R3, R12 ;  /* 0x00000003060f7224 */ /* 0x000fe200078e020c */
[----:B------:R-:W1:Y:S01]  /*0310*/  LDCU UR8, c[0x0][0x398] ;  /* 0x00007300ff0877ac */ /* 0x000e620008000800 */
[----:B------:R-:W-:-:S02]  /*0320*/  IMAD R19, R7, 0x2, R14 ;  /* 0x0000000207137824 */ /* 0x000fc400078e020e */
[----:B------:R-:W-:-:S07]  /*0330*/  IMAD R21, R7, 0x3, R14 ;  /* 0x0000000307157824 */ /* 0x000fce00078e020e */
.L_x_11:
[----:B0-----:R-:W-:Y:S01]  /*0340*/  IMAD.MOV.U32 R3, RZ, RZ, R11 ;  /* 0x000000ffff037224 */ /* 0x001fe200078e000b */
[----:B------:R-:W-:Y:S04]  /*0350*/  BSSY.RECONVERGENT B0, `(.L_x_2) ;  /* 0x0000015000007945 */ /* 0x000fe80003800200 */
[----:B------:R-:W-:-:S13]  /*0360*/  ISETP.GE.AND P0, PT, R24, R3, PT ;  /* 0x000000031800720c */ /* 0x000fda0003f06270 */
[----:B-1234-:R-:W-:Y:S05]  /*0370*/  @P0 BRA `(.L_x_3) ;  /* 0x0000000000480947 */ /* 0x01efea0003800000 */
[----:B-1----:R-:W-:-:S13]  /*0380*/  ISETP.GE.AND P0, PT, R6, UR8, PT ;  /* 0x0000000806007c0c */ /* 0x002fda000bf06270 */
[----:B------:R-:W-:Y:S05]  /*0390*/  @P0 BRA `(.L_x_4) ;  /* 0x0000000000280947 */ /* 0x000fea0003800000 */
[----:B------:R-:W0:Y:S02]  /*03a0*/  LDC.64 R16, c[0x0][0x380] ;  /* 0x0000e000ff107b82 */ /* 0x000e240000000a00 */
[----:B0-----:R-:W-:-:S06]  /*03b0*/  IMAD.WIDE R16, R14, 0x4, R16 ;  /* 0x000000040e107825 */ /* 0x001fcc00078e0210 */
[----:B------:R-:W2:Y:S01]  /*03c0*/  LDG.E R16, desc[UR6][R16.64] ;  /* 0x0000000610107981 */ /* 0x000ea2000c1e1900 */
[----:B------:R-:W0:Y:S01]  /*03d0*/  S2UR UR5, SR_CgaCtaId ;  /* 0x00000000000579c3 */ /* 0x000e220000008800 */
[----:B------:R-:W-:Y:S02]  /*03e0*/  UMOV UR4, 0x400 ;  /* 0x0000040000047882 */ /* 0x000fe40000000000 */
[----:B0-----:R-:W-:-:S06]  /*03f0*/  ULEA UR4, UR5, UR4, 0x18 ;  /* 0x0000000405047291 */ /* 0x001fcc000f8ec0ff */
[----:B------:R-:W-:-:S04]  /*0400*/  LEA R25, R4, UR4, 0x2 ;  /* 0x0000000404197c11 */ /* 0x000fc8000f8e10ff */
[----:B------:R-:W-:-:S05]  /*0410*/  IADD3 R25, PT, PT, R25, R18, RZ ;  /* 0x0000001219197210 */ /* 0x000fca0007ffe0ff */
[----:B--2---:R2:W-:Y:S01]  /*0420*/  STS [R25], R16 ;  /* 0x0000001019007388 */ /* 0x0045e20000000800 */
[----:B------:R-:W-:Y:S05]  /*0430*/  BRA `(.L_x_3) ;  /* 0x0000000000187947 */ /* 0x000fea0003800000 */
.L_x_4:
[----:B------:R-:W0:Y:S01]  /*0440*/  S2UR UR5, SR_CgaCtaId ;  /* 0x00000000000579c3 */ /* 0x000e220000008800 */
[----:B------:R-:W-:Y:S02]  /*0450*/  UMOV UR4, 0x400 ;  /* 0x0000040000047882 */ /* 0x000fe40000000000 */
[----:B0-----:R-:W-:-:S06]  /*0460*/  ULEA UR4, UR5, UR4, 0x18 ;  /* 0x0000000405047291 */ /* 0x001fcc000f8ec0ff */
[----:B------:R-:W-:-:S05]  /*0470*/  LEA R17, R4, UR4, 0x2 ;  /* 0x0000000404117c11 */ /* 0x000fca000f8e10ff */
[----:B------:R-:W-:-:S05]  /*0480*/  IMAD.IADD R17, R17, 0x1, R18 ;  /* 0x0000000111117824 */ /* 0x000fca00078e0212 */
[----:B------:R0:W-:Y:S02]  /*0490*/  STS [R17], RZ ;  /* 0x000000ff11007388 */ /* 0x0001e40000000800 */
.L_x_3:
[----:B-1----:R-:W-:Y:S05]  /*04a0*/  BSYNC.RECONVERGENT B0 ;  /* 0x0000000000007941 */ /* 0x002fea0003800200 */
.L_x_2:
[-C--:B------:R-:W-:Y:S01]  /*04b0*/  ISETP.GE.AND P2, PT, R12, R3.reuse, PT ;  /* 0x000000030c00720c */ /* 0x080fe20003f46270 */
[----:B------:R-:W-:Y:S01]  /*04c0*/  BSSY.RECONVERGENT B0, `(.L_x_5) ;  /* 0x0000015000007945 */ /* 0x000fe20003800200 */
[-C--:B------:R-:W-:Y:S02]  /*04d0*/  ISETP.GE.AND P0, PT, R20, R3.reuse, PT ;  /* 0x000000031400720c */ /* 0x080fe40003f06270 */
[----:B------:R-:W-:-:S09]  /*04e0*/  ISETP.GE.AND P1, PT, R22, R3, PT ;  /* 0x000000031600720c */ /* 0x000fd20003f26270 */
[----:B------:R-:W-:Y:S05]  /*04f0*/  @P2 BRA `(.L_x_6) ;  /* 0x0000000000442947 */ /* 0x000fea0003800000 */
[----:B------:R-:W-:-:S13]  /*0500*/  ISETP.GE.AND P2, PT, R6, UR8, PT ;  /* 0x0000000806007c0c */ /* 0x000fda000bf46270 */
[----:B0-----:R-:W0:Y:S01]  /*0510*/  @P2 S2R R17, SR_CgaCtaId ;  /* 0x0000000000112919 */ /* 0x001e220000008800 */
[----:B--2---:R-:W-:-:S04]  /*0520*/  @P2 MOV R16, 0x400 ;  /* 0x0000040000102802 */ /* 0x004fc80000000f00 */
[----:B0-----:R-:W-:Y:S02]  /*0530*/  @P2 LEA R16, R17, R16, 0x18 ;  /* 0x0000001011102211 */ /* 0x001fe400078ec0ff */
[----:B------:R-:W-:-:S04]  /*0540*/  @P2 LEA R17, R4, R13, 0x2 ;  /* 0x0000000d04112211 */ /* 0x000fc800078e10ff */
[----:B------:R-:W-:-:S05]  /*0550*/  @P2 IADD3 R17, PT, PT, R18, R16, R17 ;  /* 0x0000001012112210 */ /* 0x000fca0007ffe011 */
[----:B------:R1:W-:Y:S01]  /*0560*/  @P2 STS [R17], RZ ;  /* 0x000000ff11002388 */ /* 0x0003e20000000800 */
[----:B------:R-:W-:Y:S05]  /*0570*/  @P2 BRA `(.L_x_6) ;  /* 0x0000000000242947 */ /* 0x000fea0003800000 */
[----:B-1----:R-:W0:Y:S02]  /*0580*/  LDC.64 R16, c[0x0][0x380] ;  /* 0x0000e000ff107b82 */ /* 0x002e240000000a00 */
[----:B0-----:R-:W-:-:S06]  /*0590*/  IMAD.WIDE R16, R15, 0x4, R16 ;  /* 0x000000040f107825 */ /* 0x001fcc00078e0210 */
[----:B------:R-:W2:Y:S01]  /*05a0*/  LDG.E R16, desc[UR6][R16.64] ;  /* 0x0000000610107981 */ /* 0x000ea2000c1e1900 */
[----:B------:R-:W0:Y:S01]  /*05b0*/  S2UR UR5, SR_CgaCtaId ;  /* 0x00000000000579c3 */ /* 0x000e220000008800 */
[----:B------:R-:W-:Y:S01]  /*05c0*/  UMOV UR4, 0x400 ;  /* 0x0000040000047882 */ /* 0x000fe20000000000 */
[----:B------:R-:W-:Y:S01]  /*05d0*/  IMAD R25, R4, 0x4, R13 ;  /* 0x0000000404197824 */ /* 0x000fe200078e020d */
[----:B0-----:R-:W-:-:S06]  /*05e0*/  ULEA UR4, UR5, UR4, 0x18 ;  /* 0x0000000405047291 */ /* 0x001fcc000f8ec0ff */
[----:B------:R-:W-:-:S05]  /*05f0*/  IADD3 R25, PT, PT, R18, UR4, R25 ;  /* 0x0000000412197c10 */ /* 0x000fca000fffe019 */
[----:B--2---:R3:W-:Y:S02]  /*0600*/  STS [R25], R16 ;  /* 0x0000001019007388 */ /* 0x0047e40000000800 */
.L_x_6:
[----:B------:R-:W-:Y:S05]  /*0610*/  BSYNC.RECONVERGENT B0 ;  /* 0x0000000000007941 */ /* 0x000fea0003800200 */
.L_x_5:
[----:B------:R-:W-:Y:S04]  /*0620*/  BSSY.RECONVERGENT B0, `(.L_x_7) ;  /* 0x000000e000007945 */ /* 0x000fe80003800200 */
[----:B------:R-:W-:Y:S05]  /*0630*/  @P0 BRA `(.L_x_8) ;  /* 0x0000000000300947 */ /* 0x000fea0003800000 */
[----:B------:R-:W-:-:S13]  /*0640*/  ISETP.GE.AND P0, PT, R6, UR8, PT ;  /* 0x0000000806007c0c */ /* 0x000fda000bf06270 */
[----:B0123--:R-:W0:Y:S02]  /*0650*/  @!P0 LDC.64 R16, c[0x0][0x380] ;  /* 0x0000e000ff108b82 */ /* 0x00fe240000000a00 */
[----:B0-----:R-:W-:-:S06]  /*0660*/  @!P0 IMAD.WIDE R16, R19, 0x4, R16 ;  /* 0x0000000413108825 */ /* 0x001fcc00078e0210 */
[----:B------:R-:W2:Y:S01]  /*0670*/  @!P0 LDG.E R16, desc[UR6][R16.64] ;  /* 0x0000000610108981 */ /* 0x000ea2000c1e1900 */
[----:B------:R-:W0:Y:S01]  /*0680*/  S2UR UR5, SR_CgaCtaId ;  /* 0x00000000000579c3 */ /* 0x000e220000008800 */
[----:B------:R-:W-:Y:S01]  /*0690*/  UMOV UR4, 0x400 ;  /* 0x0000040000047882 */ /* 0x000fe20000000000 */
[----:B------:R-:W-:Y:S01]  /*06a0*/  LEA R25, R7, R4, 0x1 ;  /* 0x0000000407197211 */ /* 0x000fe200078e08ff */
[----:B0-----:R-:W-:-:S06]  /*06b0*/  ULEA UR4, UR5, UR4, 0x18 ;  /* 0x0000000405047291 */ /* 0x001fcc000f8ec0ff */
[----:B------:R-:W-:-:S05]  /*06c0*/  LEA R25, R25, UR4, 0x2 ;  /* 0x0000000419197c11 */ /* 0x000fca000f8e10ff */
[----:B------:R-:W-:-:S05]  /*06d0*/  IMAD.IADD R25, R25, 0x1, R18 ;  /* 0x0000000119197824 */ /* 0x000fca00078e0212 */
[----:B------:R4:W-:Y:S04]  /*06e0*/  @P0 STS [R25], RZ ;  /* 0x000000ff19000388 */ /* 0x0009e80000000800 */
[----:B--2---:R4:W-:Y:S02]  /*06f0*/  @!P0 STS [R25], R16 ;  /* 0x0000001019008388 */ /* 0x0049e40000000800 */
.L_x_8:
[----:B------:R-:W-:Y:S05]  /*0700*/  BSYNC.RECONVERGENT B0 ;  /* 0x0000000000007941 */ /* 0x000fea0003800200 */
.L_x_7:
[----:B------:R-:W-:Y:S04]  /*0710*/  BSSY.RECONVERGENT B0, `(.L_x_9) ;  /* 0x000000e000007945 */ /* 0x000fe80003800200 */
[----:B------:R-:W-:Y:S05]  /*0720*/  @P1 BRA `(.L_x_10) ;  /* 0x0000000000301947 */ /* 0x000fea0003800000 */
[----:B------:R-:W-:-:S13]  /*0730*/  ISETP.GE.AND P0, PT, R6, UR8, PT ;  /* 0x0000000806007c0c */ /* 0x000fda000bf06270 */
[----:B01234-:R-:W0:Y:S02]  /*0740*/  @!P0 LDC.64 R16, c[0x0][0x380] ;  /* 0x0000e000ff108b82 */ /* 0x01fe240000000a00 */
[----:B0-----:R-:W-:-:S06]  /*0750*/  @!P0 IMAD.WIDE R16, R21, 0x4, R16 ;  /* 0x0000000415108825 */ /* 0x001fcc00078e0210 */
[----:B------:R-:W2:Y:S01]  /*0760*/  @!P0 LDG.E R16, desc[UR6][R16.64] ;  /* 0x0000000610108981 */ /* 0x000ea2000c1e1900 */
[----:B------:R-:W0:Y:S01]  /*0770*/  S2UR UR5, SR_CgaCtaId ;  /* 0x00000000000579c3 */ /* 0x000e220000008800 */
[----:B------:R-:W-:Y:S01]  /*0780*/  UMOV UR4, 0x400 ;  /* 0x0000040000047882 */ /* 0x000fe20000000000 */
[----:B------:R-:W-:Y:S01]  /*0790*/  IMAD R25, R7, 0x3, R4 ;  /* 0x0000000307197824 */ /* 0x000fe200078e0204 */
[----:B0-----:R-:W-:-:S06]  /*07a0*/  ULEA UR4, UR5, UR4, 0x18 ;  /* 0x0000000405047291 */ /* 0x001fcc000f8ec0ff */
[----:B------:R-:W-:-:S04]  /*07b0*/  LEA R25, R25, UR4, 0x2 ;  /* 0x0000000419197c11 */ /* 0x000fc8000f8e10ff */
[----:B------:R-:W-:-:S05]  /*07c0*/  IADD3 R25, PT, PT, R25, R18, RZ ;  /* 0x0000001219197210 */ /* 0x000fca0007ffe0ff */
[----:B------:R0:W-:Y:S04]  /*07d0*/  @P0 STS [R25], RZ ;  /* 0x000000ff19000388 */ /* 0x0001e80000000800 */
[----:B--2---:R0:W-:Y:S02]  /*07e0*/  @!P0 STS [R25], R16 ;  /* 0x0000001019008388 */ /* 0x0041e40000000800 */
.L_x_10:
[----:B------:R-:W-:Y:S05]  /*07f0*/  BSYNC.RECONVERGENT B0 ;  /* 0x0000000000007941 */ /* 0x000fea0003800200 */
.L_x_9:
[----:B------:R-:W-:Y:S01]  /*0800*/  VIADD R23, R23, 0x4 ;  /* 0x0000000417177836 */ /* 0x000fe20000000000 */
[----:B------:R-:W-:Y:S01]  /*0810*/  IADD3 R12, PT, PT, R13, R12, RZ ;  /* 0x0000000c0d0c7210 */ /* 0x000fe20007ffe0ff */
[----:B------:R-:W-:Y:S01]  /*0820*/  IMAD R18, R7, 0x10, R18 ;  /* 0x0000001007127824 */ /* 0x000fe200078e0212 */
[C---:B------:R-:W-:Y:S01]  /*0830*/  IADD3 R15, PT, PT, R13.reuse, R15, RZ ;  /* 0x0000000f0d0f7210 */ /* 0x040fe20007ffe0ff */
[----:B------:R-:W-:Y:S01]  /*0840*/  IMAD.IADD R20, R13, 0x1, R20 ;  /* 0x000000010d147824 */ /* 0x000fe200078e0214 */
[----:B------:R-:W-:Y:S01]  /*0850*/  ISETP.NE.AND P0, PT, R23, RZ, PT ;  /* 0x000000ff1700720c */ /* 0x000fe20003f05270 */
[C---:B------:R-:W-:Y:S01]  /*0860*/  IMAD.IADD R22, R13.reuse, 0x1, R22 ;  /* 0x000000010d167824 */ /* 0x040fe200078e0216 */
[C---:B------:R-:W-:Y:S01]  /*0870*/  IADD3 R19, PT, PT, R13.reuse, R19, RZ ;  /* 0x000000130d137210 */ /* 0x040fe20007ffe0ff */
[C---:B------:R-:W-:Y:S01]  /*0880*/  IMAD.IADD R14, R13.reuse, 0x1, R14 ;  /* 0x000000010d0e7824 */ /* 0x040fe200078e020e */
[C---:B------:R-:W-:Y:S02]  /*0890*/  IADD3 R21, PT, PT, R13.reuse, R21, RZ ;  /* 0x000000150d157210 */ /* 0x040fe40007ffe0ff */
[----:B------:R-:W-:-:S07]  /*08a0*/  IADD3 R24, PT, PT, R13, R24, RZ ;  /* 0x000000180d187210 */ /* 0x000fce0007ffe0ff */
[----:B------:R-:W-:Y:S05]  /*08b0*/  @P0 BRA `(.L_x_11) ;  /* 0xfffffff800a00947 */ /* 0x000fea000383ffff */
.L_x_1:
[----:B------:R-:W-:-:S13]  /*08c0*/  ISETP.NE.AND P0, PT, R9, RZ, PT ;  /* 0x000000ff0900720c */ /* 0x000fda0003f05270 */
[----:B------:R-:W-:Y:S05]  /*08d0*/  @!P0 BRA `(.L_x_0) ;  /* 0x0000000000708947 */ /* 0x000fea0003800000 */
[----:B------:R-:W5:Y:S01]  /*08e0*/  S2UR UR5, SR_CgaCtaId ;  /* 0x00000000000579c3 */ /* 0x000f620000008800 */
[----:B------:R-:W-:Y:S01]  /*08f0*/  IMAD R10, R7, R10, R4 ;  /* 0x0000000a070a7224 */ /* 0x000fe200078e0204 */
[----:B------:R-:W-:Y:S01]  /*0900*/  UMOV UR4, 0x400 ;  /* 0x0000040000047882 */ /* 0x000fe20000000000 */
[----:B------:R-:W-:Y:S01]  /*0910*/  IADD3 R15, PT, PT, -R9, RZ, RZ ;  /* 0x000000ff090f7210 */ /* 0x000fe20007ffe1ff */
[----:B------:R-:W1:Y:S01]  /*0920*/  LDCU UR8, c[0x0][0x398] ;  /* 0x00007300ff0877ac */ /* 0x000e620008000800 */
[--C-:B------:R-:W-:Y:S02]  /*0930*/  IMAD.IADD R8, R8, 0x1, R10.reuse ;  /* 0x0000000108087824 */ /* 0x100fe400078e020a */
[----:B------:R-:W-:Y:S01]  /*0940*/  IMAD R11, R6, R3, R10 ;  /* 0x00000003060b7224 */ /* 0x000fe200078e020a */
[----:B0-234-:R-:W0:Y:S08]  /*0950*/  LDC R16, c[0x0][0x3a0] ;  /* 0x0000e800ff107b82 */ /* 0x01de300000000800 */
[----:B------:R-:W2:Y:S01]  /*0960*/  LDC.64 R12, c[0x0][0x380] ;  /* 0x0000e000ff0c7b82 */ /* 0x000ea20000000a00 */
[----:B-----5:R-:W-:-:S06]  /*0970*/  ULEA UR4, UR5, UR4, 0x18 ;  /* 0x0000000405047291 */ /* 0x020fcc000f8ec0ff */
[----:B-1----:R-:W-:-:S07]  /*0980*/  LEA R14, R8, UR4, 0x2 ;  /* 0x00000004080e7c11 */ /* 0x002fce000f8e10ff */
.L_x_14:
[----:B0-----:R-:W-:Y:S01]  /*0990*/  IMAD.MOV.U32 R3, RZ, RZ, R16 ;  /* 0x000000ffff037224 */ /* 0x001fe200078e0010 */
[----:B------:R-:W-:Y:S01]  /*09a0*/  IADD3 R15, PT, PT, R15, 0x1, RZ ;  /* 0x000000010f0f7810 */ /* 0x000fe20007ffe0ff */
[----:B------:R-:W-:Y:S03]  /*09b0*/  BSSY.RECONVERGENT B0, `(.L_x_12) ;  /* 0x000000b000007945 */ /* 0x000fe60003800200 */
[----:B------:R-:W-:Y:S01]  /*09c0*/  ISETP.GE.AND P0, PT, R10, R3, PT ;  /* 0x000000030a00720c */ /* 0x000fe20003f06270 */
[----:B------:R-:W-:Y:S01]  /*09d0*/  IMAD.IADD R10, R7, 0x1, R10 ;  /* 0x00000001070a7824 */ /* 0x000fe200078e020a */
[----:B------:R-:W-:-:S11]  /*09e0*/  ISETP.NE.AND P1, PT, R15, RZ, PT ;  /* 0x000000ff0f00720c */ /* 0x000fd60003f25270 */
[----:B------:R-:W-:Y:S05]  /*09f0*/  @P0 BRA `(.L_x_13) ;  /* 0x0000000000180947 */ /* 0x000fea0003800000 */
[----:B------:R-:W-:-:S13]  /*0a00*/  ISETP.GE.AND P0, PT, R6, UR8, PT ;  /* 0x0000000806007c0c */ /* 0x000fda000bf06270 */
[----:B------:R0:W-:Y:S01]  /*0a10*/  @P0 STS [R14], RZ ;  /* 0x000000ff0e000388 */ /* 0x0001e20000000800 */
[----:B------:R-:W-:Y:S05]  /*0a20*/  @P0 BRA `(.L_x_13) ;  /* 0x00000000000c0947 */ /* 0x000fea0003800000 */
[----:B--2---:R-:W-:-:S06]  /*0a30*/  IMAD.WIDE R8, R11, 0x4, R12 ;  /* 0x000000040b087825 */ /* 0x004fcc00078e020c */
[----:B------:R-:W2:Y:S04]  /*0a40*/  LDG.E R9, desc[UR6][R8.64] ;  /* 0x0000000608097981 */ /* 0x000ea8000c1e1900 */
[----:B--2---:R1:W-:Y:S02]  /*0a50*/  STS [R14], R9 ;  /* 0x000000090e007388 */ /* 0x0043e40000000800 */
.L_x_13:
[----:B------:R-:W-:Y:S05]  /*0a60*/  BSYNC.RECONVERGENT B0 ;  /* 0x0000000000007941 */ /* 0x000fea0003800200 */
.L_x_12:
[C---:B01----:R-:W-:Y:S01]  /*0a70*/  LEA R14, R7.reuse, R14, 0x2 ;  /* 0x0000000e070e7211 */ /* 0x043fe200078e10ff */
[----:B------:R-:W-:Y:S01]  /*0a80*/  IMAD.IADD R11, R7, 0x1, R11 ;  /* 0x00000001070b7824 */ /* 0x000fe200078e020b */
[----:B------:R-:W-:Y:S06]  /*0a90*/  @P1 BRA `(.L_x_14) ;  /* 0xfffffffc00bc1947 */ /* 0x000fec000383ffff */
.L_x_0:
[----:B------:R-:W5:Y:S01]  /*0aa0*/  I2F.U32.RP R10, R0 ;  /* 0x00000000000a7306 */ /* 0x000f620000209000 */
[----:B------:R-:W-:-:S07]  /*0ab0*/  ISETP.NE.U32.AND P2, PT, R0, RZ, PT ;  /* 0x000000ff0000720c */ /* 0x000fce0003f45070 */
[----:B-----5:R-:W5:Y:S02]  /*0ac0*/  MUFU.RCP R10, R10 ;  /* 0x0000000a000a7308 */ /* 0x020f640000001000 */
[----:B-----5:R-:W-:-:S06]  /*0ad0*/  IADD3 R8, PT, PT, R10, 0xffffffe, RZ ;  /* 0x0ffffffe0a087810 */ /* 0x020fcc0007ffe0ff */
[----:B------:R5:W0:Y:S02]  /*0ae0*/  F2I.FTZ.U32.TRUNC.NTZ R9, R8 ;  /* 0x0000000800097305 */ /* 0x000a24000021f000 */
[----:B-----5:R-:W-:Y:S02]  /*0af0*/  HFMA2 R8, -RZ, RZ, 0, 0 ;  /* 0x00000000ff087431 */ /* 0x020fe400000001ff */
[----:B0-----:R-:W-:-:S04]  /*0b00*/  IMAD.MOV R7, RZ, RZ, -R9 ;  /* 0x000000ffff077224 */ /* 0x001fc800078e0a09 */
[----:B------:R-:W-:-:S04]  /*0b10*/  IMAD R7, R7, R0, RZ ;  /* 0x0000000007077224 */ /* 0x000fc800078e02ff */
[----:B--2---:R-:W-:Y:S01]  /*0b20*/  IMAD.HI.U32 R12, R9, R7, R8 ;  /* 0x00000007090c7227 */ /* 0x004fe200078e0008 */
[----:B------:R-:W-:Y:S02]  /*0b30*/  IADD3 R7, PT, PT, R0, -0x1, R3 ;  /* 0xffffffff00077810 */ /* 0x000fe40007ffe003 */
[----:B------:R-:W-:-:S03]  /*0b40*/  MOV R8, 0x400 ;  /* 0x0000040000087802 */ /* 0x000fc60000000f00 */
[----:B------:R-:W-:-:S04]  /*0b50*/  IMAD.HI.U32 R12, R12, R7, RZ ;  /* 0x000000070c0c7227 */ /* 0x000fc800078e00ff */
[----:B------:R-:W-:-:S04]  /*0b60*/  IMAD.MOV R9, RZ, RZ, -R12 ;  /* 0x000000ffff097224 */ /* 0x000fc800078e0a0c */
[----:B------:R-:W-:Y:S02]  /*0b70*/  IMAD R7, R0, R9, R7 ;  /* 0x0000000900077224 */ /* 0x000fe400078e0207 */
[----:B------:R-:W0:Y:S03]  /*0b80*/  S2R R9, SR_CgaCtaId ;  /* 0x0000000000097919 */ /* 0x000e260000008800 */
[----:B------:R-:W-:-:S13]  /*0b90*/  ISETP.GE.U32.AND P0, PT, R7, R0, PT ;  /* 0x000000000700720c */ /* 0x000fda0003f06070 */
[----:B------:R-:W-:Y:S01]  /*0ba0*/  @P0 IADD3 R7, PT, PT, R7, -R0, RZ ;  /* 0x8000000007070210 */ /* 0x000fe20007ffe0ff */
[----:B------:R-:W-:-:S03]  /*0bb0*/  @P0 VIADD R12, R12, 0x1 ;  /* 0x000000010c0c0836 */ /* 0x000fc60000000000 */
[----:B------:R-:W-:Y:S01]  /*0bc0*/  ISETP.GE.U32.AND P1, PT, R7, R0, PT ;  /* 0x000000000700720c */ /* 0x000fe20003f26070 */
[----:B------:R-:W-:Y:S01]  /*0bd0*/  IMAD.SHL.U32 R7, R3, 0x40, RZ ;  /* 0x0000004003077824 */ /* 0x000fe200078e00ff */
[----:B0-----:R-:W-:-:S11]  /*0be0*/  LEA R8, R9, R8, 0x18 ;  /* 0x0000000809087211 */ /* 0x001fd600078ec0ff */
[----:B------:R-:W-:Y:S02]  /*0bf0*/  @P1 IADD3 R12, PT, PT, R12, 0x1, RZ ;  /* 0x000000010c0c1810 */ /* 0x000fe40007ffe0ff */
[----:B------:R-:W-:Y:S02]  /*0c00*/  @!P2 LOP3.LUT R12, RZ, R0, RZ, 0x33, !PT ;  /* 0x00000000ff0ca212 */ /* 0x000fe400078e33ff */
[----:B------:R-:W-:Y:S02]  /*0c10*/  IADD3 R9, PT, PT, R8, R7, RZ ;  /* 0x0000000708097210 */ /* 0x000fe40007ffe0ff */
[----:B------:R-:W-:-:S13]  /*0c20*/  ISETP.GE.AND P0, PT, R12, 0x1, PT ;  /* 0x000000010c00780c */ /* 0x000fda0003f06270 */
[----:B------:R-:W-:Y:S05]  /*0c30*/  @!P0 BRA `(.L_x_15) ;  /* 0x0000000400fc8947 */ /* 0x000fea0003800000 */
[C---:B------:R-:W-:Y:S01]  /*0c40*/  ISETP.GE.U32.AND P0, PT, R12.reuse, 0x4, PT ;  /* 0x000000040c00780c */ /* 0x040fe20003f06070 */
[----:B------:R-:W-:Y:S01]  /*0c50*/  IMAD.MOV.U32 R11, RZ, RZ, RZ ;  /* 0x000000ffff0b7224 */ /* 0x000fe200078e00ff */
[----:B------:R-:W-:-:S11]  /*0c60*/  LOP3.LUT R10, R12, 0x3, RZ, 0xc0, !PT ;  /* 0x000000030c0a7812 */ /* 0x000fd600078ec0ff */
[----:B------:R-:W-:Y:S05]  /*0c70*/  @!P0 BRA `(.L_x_16) ;  /* 0x0000000400788947 */ /* 0x000fea0003800000 */
[----:B------:R-:W0:Y:S01]  /*0c80*/  LDC R3, c[0x0][0x3a0] ;  /* 0x0000e800ff037b82 */ /* 0x000e220000000800 */
[----:B------:R-:W2:Y:S01]  /*0c90*/  LDCU UR4, c[0x0][0x39c] ;  /* 0x00007380ff0477ac */ /* 0x000ea20008000800 */
[----:B------:R-:W-:Y:S01]  /*0ca0*/  LOP3.LUT R11, R12, 0x7ffffffc, RZ, 0xc0, !PT ;  /* 0x7ffffffc0c0b7812 */ /* 0x000fe200078ec0ff */
[C-C-:B------:R-:W-:Y:S01]  /*0cb0*/  IMAD R14, R0.reuse, 0x2, R2.reuse ;  /* 0x00000002000e7824 */ /* 0x140fe200078e0202 */
[CC--:B------:R-:W-:Y:S01]  /*0cc0*/  IADD3 R12, PT, PT, R0.reuse, R2.reuse, RZ ;  /* 0x00000002000c7210 */ /* 0x0c0fe20007ffe0ff */
[----:B------:R-:W-:Y:S01]  /*0cd0*/  IMAD R18, R0, 0x3, R2 ;  /* 0x0000000300127824 */ /* 0x000fe200078e0202 */
[----:B------:R-:W-:Y:S01]  /*0ce0*/  MOV R13, R2 ;  /* 0x00000002000d7202 */ /* 0x000fe20000000f00 */
[----:B------:R-:W-:Y:S01]  /*0cf0*/  IMAD.MOV.U32 R15, RZ, RZ, R9 ;  /* 0x000000ffff0f7224 */ /* 0x000fe200078e0009 */
[----:B------:R-:W-:Y:S01]  /*0d00*/  IADD3 R22, PT, PT, -R11, RZ, RZ ;  /* 0x000000ff0b167210 */ /* 0x000fe20007ffe1ff */
[----:B------:R-:W0:Y:S01]  /*0d10*/  LDCU UR5, c[0x0][0x39c] ;  /* 0x00007380ff0577ac */ /* 0x000e220008000800 */
[----:B--2---:R-:W-:-:S02]  /*0d20*/  IMAD R19, R12, UR4, R5 ;  /* 0x000000040c137c24 */ /* 0x004fc4000f8e0205 */
[--C-:B------:R-:W-:Y:S02]  /*0d30*/  IMAD R21, R14, UR4, R5.reuse ;  /* 0x000000040e157c24 */ /* 0x100fe4000f8e0205 */
[--C-:B------:R-:W-:Y:S02]  /*0d40*/  IMAD R23, R18, UR4, R5.reuse ;  /* 0x0000000412177c24 */ /* 0x100fe4000f8e0205 */
[----:B------:R-:W-:Y:S02]  /*0d50*/  IMAD R20, R2, UR4, R5 ;  /* 0x0000000402147c24 */ /* 0x000fe4000f8e0205 */
[----:B------:R-:W-:-:S07]  /*0d60*/  IMAD R24, R0, UR4, RZ ;  /* 0x0000000400187c24 */ /* 0x000fce000f8e02ff */
.L_x_26:
[----:B0-----:R-:W-:Y:S01]  /*0d70*/  ISETP.GE.AND P0, PT, R13, R3, PT ;  /* 0x000000030d00720c */ /* 0x001fe20003f06270 */
[----:B------:R-:W-:-:S12]  /*0d80*/  BSSY.RECONVERGENT B0, `(.L_x_17) ;  /* 0x000000e000007945 */ /* 0x000fd80003800200 */
[----:B--2---:R-:W-:Y:S05]  /*0d90*/  @P0 BRA `(.L_x_18) ;  /* 0x0000000000300947 */ /* 0x004fea0003800000 */
[----:B------:R-:W-:-:S13]  /*0da0*/  ISETP.GE.AND P0, PT, R5, UR5, PT ;  /* 0x0000000505007c0c */ /* 0x000fda000bf06270 */
[----:B------:R-:W-:Y:S05]  /*0db0*/  @P0 BRA `(.L_x_19) ;  /* 0x00000000001c0947 */ /* 0x000fea0003800000 */
[----:B-1-34-:R-:W0:Y:S02]  /*0dc0*/  LDC.64 R16, c[0x0][0x388] ;  /* 0x0000e200ff107b82 */ /* 0x01ae240000000a00 */
[----:B0-----:R-:W-:-:S06]  /*0dd0*/  IMAD.WIDE R16, R20, 0x4, R16 ;  /* 0x0000000414107825 */ /* 0x001fcc00078e0210 */
[----:B------:R-:W2:Y:S01]  /*0de0*/  LDG.E R16, desc[UR6][R16.64] ;  /* 0x0000000610107981 */ /* 0x000ea2000c1e1900 */
[----:B------:R-:W-:-:S04]  /*0df0*/  IMAD R26, R4, R3, R2 ;  /* 0x00000003041a7224 */ /* 0x000fc800078e0202 */
[----:B------:R-:W-:-:S05]  /*0e00*/  IMAD R25, R26, 0x4, R15 ;  /* 0x000000041a197824 */ /* 0x000fca00078e020f */
[----:B--2---:R2:W-:Y:S01]  /*0e10*/  STS [R25], R16 ;  /* 0x0000001019007388 */ /* 0x0045e20000000800 */
[----:B------:R-:W-:Y:S05]  /*0e20*/  BRA `(.L_x_18) ;  /* 0x00000000000c7947 */ /* 0x000fea0003800000 */
.L_x_19:
[----:B---34-:R-:W-:-:S05]  /*0e30*/  IMAD R16, R4, R3, R2 ;  /* 0x0000000304107224 */ /* 0x018fca00078e0202 */
[----:B------:R-:W-:-:S05]  /*0e40*/  LEA R16, R16, R15, 0x2 ;  /* 0x0000000f10107211 */ /* 0x000fca00078e10ff */
[----:B------:R0:W-:Y:S02]  /*0e50*/  STS [R16], RZ ;  /* 0x000000ff10007388 */ /* 0x0001e40000000800 */
.L_x_18:
[----:B------:R-:W-:Y:S05]  /*0e60*/  BSYNC.RECONVERGENT B0 ;  /* 0x0000000000007941 */ /* 0x000fea0003800200 */
.L_x_17:
[-C--:B------:R-:W-:Y:S01]  /*0e70*/  ISETP.GE.AND P2, PT, R12, R3.reuse, PT ;  /* 0x000000030c00720c */ /* 0x080fe20003f46270 */
[----:B------:R-:W-:Y:S01]  /*0e80*/  BSSY.RECONVERGENT B0, `(.L_x_20) ;  /* 0x0000011000007945 */ /* 0x000fe20003800200 */
[-C--:B------:R-:W-:Y:S02]  /*0e90*/  ISETP.GE.AND P0, PT, R14, R3.reuse, PT ;  /* 0x000000030e00720c */ /* 0x080fe40003f06270 */
[----:B------:R-:W-:-:S09]  /*0ea0*/  ISETP.GE.AND P1, PT, R18, R3, PT ;  /* 0x000000031200720c */ /* 0x000fd20003f26270 */
[----:B------:R-:W-:Y:S05]  /*0eb0*/  @P2 BRA `(.L_x_21) ;  /* 0x0000000000342947 */ /* 0x000fea0003800000 */
[----:B------:R-:W-:-:S13]  /*0ec0*/  ISETP.GE.AND P2, PT, R5, UR5, PT ;  /* 0x0000000505007c0c */ /* 0x000fda000bf46270 */
[----:B0-234-:R-:W-:-:S04]  /*0ed0*/  @P2 IMAD.IADD R16, R0, 0x1, R2 ;  /* 0x0000000100102824 */ /* 0x01dfc800078e0202 */
[----:B------:R-:W-:-:S05]  /*0ee0*/  @P2 IMAD R16, R4, R3, R16 ;  /* 0x0000000304102224 */ /* 0x000fca00078e0210 */
[----:B------:R-:W-:-:S05]  /*0ef0*/  @P2 LEA R16, R16, R15, 0x2 ;  /* 0x0000000f10102211 */ /* 0x000fca00078e10ff */
[----:B------:R0:W-:Y:S01]  /*0f00*/  @P2 STS [R16], RZ ;  /* 0x000000ff10002388 */ /* 0x0001e20000000800 */
[----:B------:R-:W-:Y:S05]  /*0f10*/  @P2 BRA `(.L_x_21) ;  /* 0x00000000001c2947 */ /* 0x000fea0003800000 */
[----:B01----:R-:W0:Y:S02]  /*0f20*/  LDC.64 R16, c[0x0][0x388] ;  /* 0x0000e200ff107b82 */ /* 0x003e240000000a00 */
[----:B0-----:R-:W-:-:S06]  /*0f30*/  IMAD.WIDE R16, R19, 0x4, R16 ;  /* 0x0000000413107825 */ /* 0x001fcc00078e0210 */
[----:B------:R-:W2:Y:S01]  /*0f40*/  LDG.E R16, desc[UR6][R16.64] ;  /* 0x0000000610107981 */ /* 0x000ea2000c1e1900 */
[----:B------:R-:W-:-:S04]  /*0f50*/  IMAD.IADD R25, R0, 0x1, R2 ;  /* 0x0000000100197824 */ /* 0x000fc800078e0202 */
[----:B------:R-:W-:-:S05]  /*0f60*/  IMAD R26, R4, R3, R25 ;  /* 0x00000003041a7224 */ /* 0x000fca00078e0219 */
[----:B------:R-:W-:-:S05]  /*0f70*/  LEA R25, R26, R15, 0x2 ;  /* 0x0000000f1a197211 */ /* 0x000fca00078e10ff */
[----:B--2---:R0:W-:Y:S02]  /*0f80*/  STS [R25], R16 ;  /* 0x0000001019007388 */ /* 0x0041e40000000800 */
.L_x_21:
[----:B------:R-:W-:Y:S05]  /*0f90*/  BSYNC.RECONVERGENT B0 ;  /* 0x0000000000007941 */ /* 0x000fea0003800200 */
.L_x_20:
[----:B------:R-:W-:Y:S04]  /*0fa0*/  BSSY.RECONVERGENT B0, `(.L_x_22) ;  /* 0x000000f000007945 */ /* 0x000fe80003800200 */
[----:B------:R-:W-:Y:S05]  /*0fb0*/  @P0 BRA `(.L_x_23) ;  /* 0x0000000000340947 */ /* 0x000fea0003800000 */
[----:B------:R-:W-:-:S13]  /*0fc0*/  ISETP.GE.AND P0, PT, R5, UR5, PT ;  /* 0x0000000505007c0c */ /* 0x000fda000bf06270 */
[----:B-1----:R-:W-:-:S04]  /*0fd0*/  @P0 IMAD R17, R4, R3, R2 ;  /* 0x0000000304110224 */ /* 0x002fc800078e0202 */
[----:B0-234-:R-:W-:-:S05]  /*0fe0*/  @P0 IMAD R16, R0, 0x2, R17 ;  /* 0x0000000200100824 */ /* 0x01dfca00078e0211 */
[----:B------:R-:W-:-:S05]  /*0ff0*/  @P0 LEA R16, R16, R15, 0x2 ;  /* 0x0000000f10100211 */ /* 0x000fca00078e10ff */
[----:B------:R0:W-:Y:S01]  /*1000*/  @P0 STS [R16], RZ ;  /* 0x000000ff10000388 */ /* 0x0001e20000000800 */
[----:B------:R-:W-:Y:S05]  /*1010*/  @P0 BRA `(.L_x_23) ;  /* 0x00000000001c0947 */ /* 0x000fea0003800000 */
[----:B0-----:R-:W0:Y:S02]  /*1020*/  LDC.64 R16, c[0x0][0x388] ;  /* 0x0000e200ff107b82 */ /* 0x001e240000000a00 */
[----:B0-----:R-:W-:-:S06]  /*1030*/  IMAD.WIDE R16, R21, 0x4, R16 ;  /* 0x0000000415107825 */ /* 0x001fcc00078e0210 */
[----:B------:R-:W2:Y:S01]  /*1040*/  LDG.E R16, desc[UR6][R16.64] ;  /* 0x0000000610107981 */ /* 0x000ea2000c1e1900 */
[----:B------:R-:W-:-:S04]  /*1050*/  IMAD R25, R4, R3, R2 ;  /* 0x0000000304197224 */ /* 0x000fc800078e0202 */
[----:B------:R-:W-:-:S05]  /*1060*/  IMAD R26, R0, 0x2, R25 ;  /* 0x00000002001a7824 */ /* 0x000fca00078e0219 */
[----:B------:R-:W-:-:S05]  /*1070*/  LEA R25, R26, R15, 0x2 ;  /* 0x0000000f1a197211 */ /* 0x000fca00078e10ff */
[----:B--2---:R0:W-:Y:S02]  /*1080*/  STS [R25], R16 ;  /* 0x0000001019007388 */ /* 0x0041e40000000800 */
.L_x_23:
[----:B------:R-:W-:Y:S05]  /*1090*/  BSYNC.RECONVERGENT B0 ;  /* 0x0000000000007941 */ /* 0x000fea0003800200 */
.L_x_22:
[----:B------:R-:W-:Y:S04]  /*10a0*/  BSSY.RECONVERGENT B0, `(.L_x_24) ;  /* 0x000000f000007945 */ /* 0x000fe80003800200 */
[----:B------:R-:W-:Y:S05]  /*10b0*/  @P1 BRA `(.L_x_25) ;  /* 0x0000000000341947 */ /* 0x000fea0003800000 */
[----:B------:R-:W-:-:S13]  /*10c0*/  ISETP.GE.AND P0, PT, R5, UR5, PT ;  /* 0x0000000505007c0c */ /* 0x000fda000bf06270 */
[----:B-1----:R-:W-:-:S04]  /*10d0*/  @P0 IMAD R17, R4, R3, R2 ;  /* 0x0000000304110224 */ /* 0x002fc800078e0202 */
[----:B0-234-:R-:W-:-:S04]  /*10e0*/  @P0 IMAD R16, R0, 0x3, R17 ;  /* 0x0000000300100824 */ /* 0x01dfc800078e0211 */
[----:B------:R-:W-:-:S05]  /*10f0*/  @P0 IMAD R16, R16, 0x4, R15 ;  /* 0x0000000410100824 */ /* 0x000fca00078e020f */
        /* <DEDUP_REMOVED lines=9> */
.L_x_25:
[----:B------:R-:W-:Y:S05]  /*1190*/  BSYNC.RECONVERGENT B0 ;  /* 0x0000000000007941 */ /* 0x000fea0003800200 */
.L_x_24:
[----:B------:R-:W-:Y:S01]  /*11a0*/  VIADD R22, R22, 0x4 ;  /* 0x0000000416167836 */ /* 0x000fe20000000000 */
[C---:B------:R-:W-:Y:S01]  /*11b0*/  LEA R12, R0.reuse, R12, 0x2 ;  /* 0x0000000c000c7211 */ /* 0x040fe200078e10ff */
[----:B------:R-:W-:Y:S01]  /*11c0*/  IMAD R15, R0, 0x10, R15 ;  /* 0x00000010000f7824 */ /* 0x000fe200078e020f */
[----:B------:R-:W-:Y:S01]  /*11d0*/  LEA R19, R24, R19, 0x2 ;  /* 0x0000001318137211 */ /* 0x000fe200078e10ff */
[----:B------:R-:W-:Y:S01]  /*11e0*/  IMAD R14, R0, 0x4, R14 ;  /* 0x00000004000e7824 */ /* 0x000fe200078e020e */
[----:B------:R-:W-:Y:S01]  /*11f0*/  ISETP.NE.AND P0, PT, R22, RZ, PT ;  /* 0x000000ff1600720c */ /* 0x000fe20003f05270 */
[----:B------:R-:W-:Y:S01]  /*1200*/  IMAD R18, R0, 0x4, R18 ;  /* 0x0000000400127824 */ /* 0x000fe200078e0212 */
[C---:B------:R-:W-:Y:S01]  /*1210*/  LEA R21, R24.reuse, R21, 0x2 ;  /* 0x0000001518157211 */ /* 0x040fe200078e10ff */
[C---:B------:R-:W-:Y:S01]  /*1220*/  IMAD R20, R24.reuse, 0x4, R20 ;  /* 0x0000000418147824 */ /* 0x040fe200078e0214 */
[----:B------:R-:W-:Y:S02]  /*1230*/  LEA R23, R24, R23, 0x2 ;  /* 0x0000001718177211 */ /* 0x000fe400078e10ff */
[----:B------:R-:W-:-:S07]  /*1240*/  LEA R13, R0, R13, 0x2 ;  /* 0x0000000d000d7211 */ /* 0x000fce00078e10ff */
[----:B------:R-:W-:Y:S05]  /*1250*/  @P0 BRA `(.L_x_26) ;  /* 0xfffffff800c40947 */ /* 0x000fea000383ffff */
.L_x_16:
[----:B------:R-:W-:-:S13]  /*1260*/  ISETP.NE.AND P0, PT, R10, RZ, PT ;  /* 0x000000ff0a00720c */ /* 0x000fda0003f05270 */
[----:B------:R-:W-:Y:S05]  /*1270*/  @!P0 BRA `(.L_x_15) ;  /* 0x00000000006c8947 */ /* 0x000fea0003800000 */
[----:B-1----:R-:W1:Y:S01]  /*1280*/  LDC R17, c[0x0][0x3a0] ;  /* 0x0000e800ff117b82 */ /* 0x002e620000000800 */
[----:B------:R-:W5:Y:S01]  /*1290*/  LDCU UR4, c[0x0][0x39c] ;  /* 0x00007380ff0477ac */ /* 0x000f620008000800 */
[----:B0-234-:R-:W-:Y:S01]  /*12a0*/  IMAD R16, R0, R11, R2 ;  /* 0x0000000b00107224 */ /* 0x01dfe200078e0202 */
[----:B------:R-:W0:Y:S03]  /*12b0*/  LDCU UR5, c[0x0][0x39c] ;  /* 0x00007380ff0577ac */ /* 0x000e260008000800 */
[----:B------:R-:W-:Y:S02]  /*12c0*/  IMAD R14, R4, R3, R16 ;  /* 0x00000003040e7224 */ /* 0x000fe400078e0210 */
[----:B------:R-:W2:Y:S02]  /*12d0*/  LDC.64 R12, c[0x0][0x388] ;  /* 0x0000e200ff0c7b82 */ /* 0x000ea40000000a00 */
[----:B------:R-:W-:Y:S01]  /*12e0*/  IMAD R7, R14, 0x4, R7 ;  /* 0x000000040e077824 */ /* 0x000fe200078e0207 */
[----:B------:R-:W-:-:S03]  /*12f0*/  IADD3 R14, PT, PT, -R10, RZ, RZ ;  /* 0x000000ff0a0e7210 */ /* 0x000fc60007ffe1ff */
[----:B------:R-:W-:Y:S02]  /*1300*/  IMAD.IADD R7, R8, 0x1, R7 ;  /* 0x0000000108077824 */ /* 0x000fe400078e0207 */
[----:B-----5:R-:W-:-:S07]  /*1310*/  IMAD R15, R16, UR4, R5 ;  /* 0x00000004100f7c24 */ /* 0x020fce000f8e0205 */
.L_x_29:
[----:B-1----:R-:W-:Y:S01]  /*1320*/  MOV R3, R17 ;  /* 0x0000001100037202 */ /* 0x002fe20000000f00 */
[----:B------:R-:W-:Y:S01]  /*1330*/  VIADD R14, R14, 0x1 ;  /* 0x000000010e0e7836 */ /* 0x000fe20000000000 */
[----:B------:R-:W-:Y:S02]  /*1340*/  BSSY.RECONVERGENT B0, `(.L_x_27) ;  /* 0x000000b000007945 */ /* 0x000fe40003800200 */
[----:B------:R-:W-:Y:S02]  /*1350*/  ISETP.GE.AND P0, PT, R16, R3, PT ;  /* 0x000000031000720c */ /* 0x000fe40003f06270 */
[----:B------:R-:W-:Y:S02]  /*1360*/  ISETP.NE.AND P1, PT, R14, RZ, PT ;  /* 0x000000ff0e00720c */ /* 0x000fe40003f25270 */
[----:B------:R-:W-:-:S09]  /*1370*/  IADD3 R16, PT, PT, R0, R16, RZ ;  /* 0x0000001000107210 */ /* 0x000fd20007ffe0ff */
[----:B------:R-:W-:Y:S05]  /*1380*/  @P0 BRA `(.L_x_28) ;  /* 0x0000000000180947 */ /* 0x000fea0003800000 */
[----:B0-----:R-:W-:-:S13]  /*1390*/  ISETP.GE.AND P0, PT, R5, UR5, PT ;  /* 0x0000000505007c0c */ /* 0x001fda000bf06270 */
[----:B------:R1:W-:Y:S01]  /*13a0*/  @P0 STS [R7], RZ ;  /* 0x000000ff07000388 */ /* 0x0003e20000000800 */
[----:B------:R-:W-:Y:S05]  /*13b0*/  @P0 BRA `(.L_x_28) ;  /* 0x00000000000c0947 */ /* 0x000fea0003800000 */
[----:B--2---:R-:W-:-:S06]  /*13c0*/  IMAD.WIDE R10, R15, 0x4, R12 ;  /* 0x000000040f0a7825 */ /* 0x004fcc00078e020c */
[----:B------:R-:W2:Y:S04]  /*13d0*/  LDG.E R10, desc[UR6][R10.64] ;  /* 0x000000060a0a7981 */ /* 0x000ea8000c1e1900 */
[----:B--2---:R3:W-:Y:S02]  /*13e0*/  STS [R7], R10 ;  /* 0x0000000a07007388 */ /* 0x0047e40000000800 */
.L_x_28:
[----:B0-----:R-:W-:Y:S05]  /*13f0*/  BSYNC.RECONVERGENT B0 ;  /* 0x0000000000007941 */ /* 0x001fea0003800200 */
.L_x_27:
[C---:B-1-3--:R-:W-:Y:S02]  /*1400*/  IMAD R7, R0.reuse, 0x4, R7 ;  /* 0x0000000400077824 */ /* 0x04afe400078e0207 */
[----:B------:R-:W-:Y:S01]  /*1410*/  IMAD R15, R0, UR5, R15 ;  /* 0x00000005000f7c24 */ /* 0x000fe2000f8e020f */
[----:B------:R-:W-:Y:S06]  /*1420*/  @P1 BRA `(.L_x_29) ;  /* 0xfffffffc00bc1947 */ /* 0x000fec000383ffff */
.L_x_15:
[----:B------:R-:W5:Y:S01]  /*1430*/  LDCU.64 UR8, c[0x0][0x398] ;  /* 0x00007300ff0877ac */ /* 0x000f620008000a00 */
[----:B------:R-:W-:Y:S01]  /*1440*/  BAR.SYNC.DEFER_BLOCKING 0x0 ;  /* 0x0000000000007b1d */ /* 0x000fe20000010000 */
[----:B-----5:R-:W-:-:S04]  /*1450*/  ISETP.GE.AND P0, PT, R5, UR9, PT ;  /* 0x0000000905007c0c */ /* 0x020fc8000bf06270 */
[----:B------:R-:W-:-:S13]  /*1460*/  ISETP.GE.OR P0, PT, R6, UR8, P0 ;  /* 0x0000000806007c0c */ /* 0x000fda0008706670 */
[----:B------:R-:W-:Y:S05]  /*1470*/  @P0 EXIT ;  /* 0x000000000000094d */ /* 0x000fea0003800000 */
[----:B------:R-:W-:Y:S01]  /*1480*/  ISETP.GE.AND P0, PT, R3, 0x1, PT ;  /* 0x000000010300780c */ /* 0x000fe20003f06270 */
[----:B------:R-:W-:-:S12]  /*1490*/  HFMA2 R10, -RZ, RZ, 0, 0 ;  /* 0x00000000ff0a7431 */ /* 0x000fd800000001ff */
[----:B------:R-:W-:Y:S05]  /*14a0*/  @!P0 BRA `(.L_x_30) ;  /* 0x0000000400688947 */ /* 0x000fea0003800000 */
[C---:B------:R-:W-:Y:S01]  /*14b0*/  ISETP.GE.U32.AND P0, PT, R3.reuse, 0x8, PT ;  /* 0x000000080300780c */ /* 0x040fe20003f06070 */
[----:B------:R-:W-:Y:S01]  /*14c0*/  IMAD R7, R2, R3, RZ ;  /* 0x0000000302077224 */ /* 0x000fe200078e02ff */
[----:B------:R-:W-:Y:S01]  /*14d0*/  LOP3.LUT R24, R3, 0x7, RZ, 0xc0, !PT ;  /* 0x0000000703187812 */ /* 0x000fe200078ec0ff */
[----:B------:R-:W-:Y:S01]  /*14e0*/  IMAD.MOV.U32 R10, RZ, RZ, RZ ;  /* 0x000000ffff0a7224 */ /* 0x000fe200078e00ff */
[----:B------:R-:W-:Y:S02]  /*14f0*/  MOV R0, RZ ;  /* 0x000000ff00007202 */ /* 0x000fe40000000f00 */
[----:B------:R-:W-:-:S07]  /*1500*/  ISETP.NE.AND P1, PT, R24, RZ, PT ;  /* 0x000000ff1800720c */ /* 0x000fce0003f25270 */
[----:B------:R-:W-:Y:S06]  /*1510*/  @!P0 BRA `(.L_x_31) ;  /* 0x0000000000948947 */ /* 0x000fec0003800000 */
[----:B------:R-:W-:Y:S01]  /*1520*/  LEA R10, R4, 0x40, 0x2 ;  /* 0x00000040040a7811 */ /* 0x000fe200078e10ff */
[----:B------:R-:W-:Y:S01]  /*1530*/  IMAD R2, R7, 0x4, R8 ;  /* 0x0000000407027824 */ /* 0x000fe200078e0208 */
[----:B------:R-:W-:-:S03]  /*1540*/  LOP3.LUT R0, R3, 0x7ffffff8, RZ, 0xc0, !PT ;  /* 0x7ffffff803007812 */ /* 0x000fc600078ec0ff */
[----:B--2---:R-:W-:Y:S01]  /*1550*/  IMAD R12, R10, R3, R8 ;  /* 0x000000030a0c7224 */ /* 0x004fe200078e0208 */
[----:B------:R-:W-:Y:S01]  /*1560*/  MOV R10, RZ ;  /* 0x000000ff000a7202 */ /* 0x000fe20000000f00 */
[----:B------:R-:W-:Y:S01]  /*1570*/  VIADD R2, R2, 0x10 ;  /* 0x0000001002027836 */ /* 0x000fe20000000000 */
[----:B------:R-:W-:Y:S01]  /*1580*/  IADD3 R11, PT, PT, -R0, RZ, RZ ;  /* 0x000000ff000b7210 */ /* 0x000fe20007ffe1ff */
[----:B------:R-:W-:-:S07]  /*1590*/  VIADD R12, R12, 0x10 ;  /* 0x000000100c0c7836 */ /* 0x000fce0000000000 */
.L_x_32:
[----:B------:R-:W-:Y:S01]  /*15a0*/  LDS R21, [R2+-0x10] ;  /* 0xfffff00002157984 */ /* 0x000fe20000000800 */
[----:B------:R-:W-:-:S03]  /*15b0*/  IADD3 R11, PT, PT, R11, 0x8, RZ ;  /* 0x000000080b0b7810 */ /* 0x000fc60007ffe0ff */
[----:B------:R-:W2:Y:S01]  /*15c0*/  LDS R22, [R12+-0x10] ;  /* 0xfffff0000c167984 */ /* 0x000ea20000000800 */
[----:B------:R-:W-:-:S03]  /*15d0*/  ISETP.NE.AND P0, PT, R11, RZ, PT ;  /* 0x000000ff0b00720c */ /* 0x000fc60003f05270 */
[----:B------:R-:W-:Y:S04]  /*15e0*/  LDS R23, [R2+-0xc] ;  /* 0xfffff40002177984 */ /* 0x000fe80000000800 */
[----:B0--34-:R-:W0:Y:S04]  /*15f0*/  LDS R25, [R12+-0xc] ;  /* 0xfffff4000c197984 */ /* 0x019e280000000800 */
[----:B------:R-:W-:Y:S04]  /*1600*/  LDS R13, [R2+-0x8] ;  /* 0xfffff800020d7984 */ /* 0x000fe80000000800 */
[----:B------:R-:W3:Y:S04]  /*1610*/  LDS R14, [R12+-0x8] ;  /* 0xfffff8000c0e7984 */ /* 0x000ee80000000800 */
[----:B------:R-:W-:Y:S04]  /*1620*/  LDS R15, [R2+-0x4] ;  /* 0xfffffc00020f7984 */ /* 0x000fe80000000800 */
[----:B------:R-:W4:Y:S04]  /*1630*/  LDS R16, [R12+-0x4] ;  /* 0xfffffc000c107984 */ /* 0x000f280000000800 */
[----:B-1----:R-:W-:Y:S04]  /*1640*/  LDS R17, [R2] ;  /* 0x0000000002117984 */ /* 0x002fe80000000800 */
[----:B------:R-:W1:Y:S04]  /*1650*/  LDS R18, [R12] ;  /* 0x000000000c127984 */ /* 0x000e680000000800 */
[----:B------:R-:W-:Y:S04]  /*1660*/  LDS R19, [R2+0x4] ;  /* 0x0000040002137984 */ /* 0x000fe80000000800 */
[----:B------:R-:W5:Y:S01]  /*1670*/  LDS R20, [R12+0x4] ;  /* 0x000004000c147984 */ /* 0x000f620000000800 */
[----:B--2---:R-:W-:-:S03]  /*1680*/  FFMA R22, R21, R22, R10 ;  /* 0x0000001615167223 */ /* 0x004fc6000000000a */
[----:B------:R-:W-:Y:S04]  /*1690*/  LDS R10, [R2+0x8] ;  /* 0x00000800020a7984 */ /* 0x000fe80000000800 */
[----:B------:R-:W2:Y:S01]  /*16a0*/  LDS R21, [R12+0x8] ;  /* 0x000008000c157984 */ /* 0x000ea20000000800 */
[----:B0-----:R-:W-:-:S03]  /*16b0*/  FFMA R26, R23, R25, R22 ;  /* 0x00000019171a7223 */ /* 0x001fc60000000016 */
[----:B------:R0:W-:Y:S04]  /*16c0*/  LDS R22, [R2+0xc] ;  /* 0x00000c0002167984 */ /* 0x0001e80000000800 */
[----:B------:R4:W2:Y:S01]  /*16d0*/  LDS R23, [R12+0xc] ;  /* 0x00000c000c177984 */ /* 0x0008a20000000800 */
[----:B---3--:R-:W-:Y:S01]  /*16e0*/  FFMA R14, R13, R14, R26 ;  /* 0x0000000e0d0e7223 */ /* 0x008fe2000000001a */
[----:B0-----:R-:W-:-:S03]  /*16f0*/  VIADD R2, R2, 0x20 ;  /* 0x0000002002027836 */ /* 0x001fc60000000000 */
[----:B----4-:R-:W-:Y:S01]  /*1700*/  FFMA R14, R15, R16, R14 ;  /* 0x000000100f0e7223 */ /* 0x010fe2000000000e */
[----:B------:R-:W-:-:S03]  /*1710*/  IADD3 R12, PT, PT, R12, 0x20, RZ ;  /* 0x000000200c0c7810 */ /* 0x000fc60007ffe0ff */
[----:B-1----:R-:W-:-:S04]  /*1720*/  FFMA R14, R17, R18, R14 ;  /* 0x00000012110e7223 */ /* 0x002fc8000000000e */
[----:B-----5:R-:W-:-:S04]  /*1730*/  FFMA R19, R19, R20, R14 ;  /* 0x0000001413137223 */ /* 0x020fc8000000000e */
[----:B--2---:R-:W-:-:S04]  /*1740*/  FFMA R19, R10, R21, R19 ;  /* 0x000000150a137223 */ /* 0x004fc80000000013 */
[----:B------:R-:W-:Y:S01]  /*1750*/  FFMA R10, R22, R23, R19 ;  /* 0x00000017160a7223 */ /* 0x000fe20000000013 */
[----:B------:R-:W-:Y:S06]  /*1760*/  @P0 BRA `(.L_x_32) ;  /* 0xfffffffc008c0947 */ /* 0x000fec000383ffff */
.L_x_31:
[----:B------:R-:W-:Y:S05]  /*1770*/  @!P1 BRA `(.L_x_30) ;  /* 0x0000000000b49947 */ /* 0x000fea0003800000 */
[----:B------:R-:W-:Y:S02]  /*1780*/  ISETP.GE.U32.AND P0, PT, R24, 0x4, PT ;  /* 0x000000041800780c */ /* 0x000fe40003f06070 */
[----:B------:R-:W-:-:S04]  /*1790*/  LOP3.LUT R20, R3, 0x3, RZ, 0xc0, !PT ;  /* 0x0000000303147812 */ /* 0x000fc800078ec0ff */
[----:B------:R-:W-:-:S07]  /*17a0*/  ISETP.NE.AND P1, PT, R20, RZ, PT ;  /* 0x000000ff1400720c */ /* 0x000fce0003f25270 */
[----:B------:R-:W-:Y:S06]  /*17b0*/  @!P0 BRA `(.L_x_33) ;  /* 0x0000000000448947 */ /* 0x000fec0003800000 */
[--C-:B------:R-:W-:Y:S02]  /*17c0*/  IMAD.IADD R11, R7, 0x1, R0.reuse ;  /* 0x00000001070b7824 */ /* 0x100fe400078e0200 */
[----:B------:R-:W-:Y:S01]  /*17d0*/  IMAD R2, R4, R3, R0 ;  /* 0x0000000304027224 */ /* 0x000fe200078e0200 */
[----:B------:R-:W-:Y:S02]  /*17e0*/  IADD3 R0, PT, PT, R0, 0x4, RZ ;  /* 0x0000000400007810 */ /* 0x000fe40007ffe0ff */
[----:B------:R-:W-:Y:S01]  /*17f0*/  LEA R11, R11, R8, 0x2 ;  /* 0x000000080b0b7211 */ /* 0x000fe200078e10ff */
[----:B------:R-:W-:-:S04]  /*1800*/  IMAD R2, R2, 0x4, R9 ;  /* 0x0000000402027824 */ /* 0x000fc800078e0209 */
[----:B--2---:R-:W-:Y:S04]  /*1810*/  LDS R13, [R11] ;  /* 0x000000000b0d7984 */ /* 0x004fe80000000800 */
[----:B------:R-:W2:Y:S04]  /*1820*/  LDS R12, [R2] ;  /* 0x00000000020c7984 */ /* 0x000ea80000000800 */
[----:B------:R-:W-:Y:S04]  /*1830*/  LDS R15, [R11+0x4] ;  /* 0x000004000b0f7984 */ /* 0x000fe80000000800 */
[----:B------:R-:W5:Y:S04]  /*1840*/  LDS R14, [R2+0x4] ;  /* 0x00000400020e7984 */ /* 0x000f680000000800 */
[----:B-1----:R-:W-:Y:S04]  /*1850*/  LDS R17, [R11+0x8] ;  /* 0x000008000b117984 */ /* 0x002fe80000000800 */
[----:B0--34-:R-:W0:Y:S04]  /*1860*/  LDS R16, [R2+0x8] ;  /* 0x0000080002107984 */ /* 0x019e280000000800 */
[----:B------:R-:W-:Y:S04]  /*1870*/  LDS R19, [R11+0xc] ;  /* 0x00000c000b137984 */ /* 0x000fe80000000800 */
[----:B------:R-:W1:Y:S01]  /*1880*/  LDS R18, [R2+0xc] ;  /* 0x00000c0002127984 */ /* 0x000e620000000800 */
[----:B--2---:R-:W-:-:S04]  /*1890*/  FFMA R12, R13, R12, R10 ;  /* 0x0000000c0d0c7223 */ /* 0x004fc8000000000a */
[----:B-----5:R-:W-:-:S04]  /*18a0*/  FFMA R12, R15, R14, R12 ;  /* 0x0000000e0f0c7223 */ /* 0x020fc8000000000c */
[----:B0-----:R-:W-:-:S04]  /*18b0*/  FFMA R12, R17, R16, R12 ;  /* 0x00000010110c7223 */ /* 0x001fc8000000000c */
[----:B-1----:R-:W-:-:S07]  /*18c0*/  FFMA R10, R19, R18, R12 ;  /* 0x00000012130a7223 */ /* 0x002fce000000000c */
.L_x_33:
[----:B------:R-:W-:Y:S05]  /*18d0*/  @!P1 BRA `(.L_x_30) ;  /* 0x00000000005c9947 */ /* 0x000fea0003800000 */
[----:B------:R-:W-:Y:S02]  /*18e0*/  ISETP.NE.AND P0, PT, R20, 0x1, PT ;  /* 0x000000011400780c */ /* 0x000fe40003f05270 */
[----:B------:R-:W-:-:S04]  /*18f0*/  LOP3.LUT R2, R3, 0x1, RZ, 0xc0, !PT ;  /* 0x0000000103027812 */ /* 0x000fc800078ec0ff */
[----:B------:R-:W-:-:S07]  /*1900*/  ISETP.NE.U32.AND P1, PT, R2, 0x1, PT ;  /* 0x000000010200780c */ /* 0x000fce0003f25070 */
        /* <DEDUP_REMOVED lines=9> */
[----:B------:R-:W5:Y:S01]  /*19a0*/  LDS R14, [R2+0x4] ;  /* 0x00000400020e7984 */ /* 0x000f620000000800 */
[----:B--2---:R-:W-:-:S04]  /*19b0*/  FFMA R10, R13, R12, R10 ;  /* 0x0000000c0d0a7223 */ /* 0x004fc8000000000a */
[----:B-----5:R-:W-:-:S07]  /*19c0*/  FFMA R10, R15, R14, R10 ;  /* 0x0000000e0f0a7223 */ /* 0x020fce000000000a */
.L_x_34:
[----:B------:R-:W-:Y:S05]  /*19d0*/  @P1 BRA `(.L_x_30) ;  /* 0x00000000001c1947 */ /* 0x000fea0003800000 */
[--C-:B------:R-:W-:Y:S02]  /*19e0*/  IMAD R4, R4, R3, R0.reuse ;  /* 0x0000000304047224 */ /* 0x100fe400078e0200 */
[----:B------:R-:W-:-:S03]  /*19f0*/  IMAD.IADD R7, R7, 0x1, R0 ;  /* 0x0000000107077824 */ /* 0x000fc600078e0200 */
[----:B------:R-:W-:Y:S02]  /*1a00*/  LEA R4, R4, R9, 0x2 ;  /* 0x0000000904047211 */ /* 0x000fe400078e10ff */
[----:B------:R-:W-:-:S04]  /*1a10*/  LEA R7, R7, R8, 0x2 ;  /* 0x0000000807077211 */ /* 0x000fc800078e10ff */
[----:B------:R-:W-:Y:S04]  /*1a20*/  LDS R4, [R4] ;  /* 0x0000000004047984 */ /* 0x000fe80000000800 */
[----:B------:R-:W5:Y:S02]  /*1a30*/  LDS R7, [R7] ;  /* 0x0000000007077984 */ /* 0x000f640000000800 */
[----:B-----5:R-:W-:-:S07]  /*1a40*/  FFMA R10, R7, R4, R10 ;  /* 0x00000004070a7223 */ /* 0x020fce000000000a */
.L_x_30:
[----:B------:R-:W5:Y:S01]  /*1a50*/  LDC.64 R2, c[0x0][0x390] ;  /* 0x0000e400ff027b82 */ /* 0x000f620000000a00 */
[----:B------:R-:W-:-:S04]  /*1a60*/  IMAD R5, R6, UR9, R5 ;  /* 0x0000000906057c24 */ /* 0x000fc8000f8e0205 */
[----:B-----5:R-:W-:-:S05]  /*1a70*/  IMAD.WIDE R2, R5, 0x4, R2 ;  /* 0x0000000405027825 */ /* 0x020fca00078e0202 */
[----:B------:R-:W-:Y:S01]  /*1a80*/  STG.E desc[UR6][R2.64], R10 ;  /* 0x0000000a02007986 */ /* 0x000fe2000c101906 */
[----:B------:R-:W-:Y:S05]  /*1a90*/  EXIT ;  /* 0x000000000000794d */ /* 0x000fea0003800000 */
.L_x_35:
[----:B------:R-:W-:-:S00]  /*1aa0*/  BRA `(.L_x_35) ;  /* 0xfffffffc00fc7947 */ /* 0x000fc0000383ffff */
[----:B------:R-:W-:-:S00]  /*1ab0*/  NOP ;  /* 0x0000000000007918 */ /* 0x000fc00000000000 */
        /* <DEDUP_REMOVED lines=12> */
.L_x_41:


//--------------------- .text._Z13baseline_gemmPKfS0_Pfiii --------------------------
	.section	.text._Z13baseline_gemmPKfS0_Pfiii,"ax",@progbits
	.align	128
        .global         _Z13baseline_gemmPKfS0_Pfiii
        .type           _Z13baseline_gemmPKfS0_Pfiii,@function
        .size           _Z13baseline_gemmPKfS0_Pfiii,(.L_x_42 - _Z13baseline_gemmPKfS0_Pfiii)
        .other          _Z13baseline_gemmPKfS0_Pfiii,@"STO_CUDA_ENTRY STV_DEFAULT"
_Z13baseline_gemmPKfS0_Pfiii:
.text._Z13baseline_gemmPKfS0_Pfiii:
[----:B------:R-:W-:Y:S01]  /*0000*/  LDC R1, c[0x0][0x37c] ;  /* 0x0000df00ff017b82 */ /* 0x000fe20000000800 */
[----:B------:R-:W0:Y:S07]  /*0010*/  S2R R5, SR_TID.X ;  /* 0x0000000000057919 */ /* 0x000e2e0000002100 */
[----:B------:R-:W1:Y:S01]  /*0020*/  LDC R19, c[0x0][0x364] ;  /* 0x0000d900ff137b82 */ /* 0x000e620000000800 */
[----:B------:R-:W1:Y:S07]  /*0030*/  S2R R4, SR_TID.Y ;  /* 0x0000000000047919 */ /* 0x000e6e0000002200 */
[----:B------:R-:W0:Y:S08]  /*0040*/  S2UR UR5, SR_CTAID.X ;  /* 0x00000000000579c3 */ /* 0x000e300000002500 */
[----:B------:R-:W0:Y:S08]  /*0050*/  LDC R0, c[0x0][0x360] ;  /* 0x0000d800ff007b82 */ /* 0x000e300000000800 */
[----:B------:R-:W1:Y:S08]  /*0060*/  S2UR UR4, SR_CTAID.Y ;  /* 0x00000000000479c3 */ /* 0x000e700000002600 */
[----:B------:R-:W2:Y:S01]  /*0070*/  LDC.64 R2, c[0x0][0x398] ;  /* 0x0000e600ff027b82 */ /* 0x000ea20000000a00 */
[----:B0-----:R-:W-:-:S02]  /*0080*/  IMAD R0, R0, UR5, R5 ;  /* 0x0000000500007c24 */ /* 0x001fc4000f8e0205 */
[----:B-1----:R-:W-:-:S03]  /*0090*/  IMAD R19, R19, UR4, R4 ;  /* 0x0000000413137c24 */ /* 0x002fc6000f8e0204 */
[----:B--2---:R-:W-:-:S04]  /*00a0*/  ISETP.GE.AND P0, PT, R0, R3, PT ;  /* 0x000000030000720c */ /* 0x004fc80003f06270 */
[----:B------:R-:W-:-:S13]  /*00b0*/  ISETP.GE.OR P0, PT, R19, R2, P0 ;  /* 0x000000021300720c */ /* 0x000fda0000706670 */
[----:B------:R-:W-:Y:S05]  /*00c0*/  @P0 EXIT ;  /* 0x000000000000094d */ /* 0x000fea0003800000 */
[----:B------:R-:W0:Y:S01]  /*00d0*/  LDC R2, c[0x0][0x3a0] ;  /* 0x0000e800ff027b82 */ /* 0x000e220000000800 */
[----:B------:R-:W1:Y:S01]  /*00e0*/  LDCU.64 UR4, c[0x0][0x358] ;  /* 0x00006b00ff0477ac */ /* 0x000e620008000a00 */
[----:B------:R-:W-:Y:S01]  /*00f0*/  HFMA2 R24, -RZ, RZ, 0, 0 ;  /* 0x00000000ff187431 */ /* 0x000fe200000001ff */
[----:B0-----:R-:W-:-:S13]  /*0100*/  ISETP.GE.AND P0, PT, R2, 0x1, PT ;  /* 0x000000010200780c */ /* 0x001fda0003f06270 */
[----:B-1----:R-:W-:Y:S05]  /*0110*/  @!P0 BRA `(.L_x_36) ;  /* 0x0000000400e08947 */ /* 0x002fea0003800000 */
[C---:B------:R-:W-:Y:S01]  /*0120*/  ISETP.GE.U32.AND P1, PT, R2.reuse, 0x8, PT ;  /* 0x000000080200780c */ /* 0x040fe20003f26070 */
[----:B------:R-:W-:Y:S01]  /*0130*/  IMAD R20, R19, R2, RZ ;  /* 0x0000000213147224 */ /* 0x000fe200078e02ff */
[----:B------:R-:W-:Y:S02]  /*0140*/  LOP3.LUT R27, R2, 0x7, RZ, 0xc0, !PT ;  /* 0x00000007021b7812 */ /* 0x000fe400078ec0ff */
[----:B------:R-:W-:Y:S02]  /*0150*/  MOV R24, RZ ;  /* 0x000000ff00187202 */ /* 0x000fe40000000f00 */
[----:B------:R-:W-:Y:S02]  /*0160*/  ISETP.NE.AND P0, PT, R27, RZ, PT ;  /* 0x000000ff1b00720c */ /* 0x000fe40003f05270 */
[----:B------:R-:W-:-:S05]  /*0170*/  MOV R21, RZ ;  /* 0x000000ff00157202 */ /* 0x000fca0000000f00 */
[----:B------:R-:W-:Y:S06]  /*0180*/  @!P1 BRA `(.L_x_37) ;  /* 0x0000000000c49947 */ /* 0x000fec0003800000 */
[----:B------:R-:W0:Y:S01]  /*0190*/  LDC.64 R4, c[0x0][0x380] ;  /* 0x0000e000ff047b82 */ /* 0x000e220000000a00 */
[----:B------:R-:W-:Y:S02]  /*01a0*/  LOP3.LUT R21, R2, 0x7ffffff8, RZ, 0xc0, !PT ;  /* 0x7ffffff802157812 */ /* 0x000fe400078ec0ff */
[----:B------:R-:W-:Y:S02]  /*01b0*/  MOV R24, RZ ;  /* 0x000000ff00187202 */ /* 0x000fe40000000f00 */
[----:B------:R-:W-:Y:S02]  /*01c0*/  MOV R18, R0 ;  /* 0x0000000000127202 */ /* 0x000fe40000000f00 */
[----:B------:R-:W-:Y:S01]  /*01d0*/  IADD3 R22, PT, PT, -R21, RZ, RZ ;  /* 0x000000ff15167210 */ /* 0x000fe20007ffe1ff */
[----:B0-----:R-:W-:-:S03]  /*01e0*/  IMAD.WIDE.U32 R4, R20, 0x4, R4 ;  /* 0x0000000414047825 */ /* 0x001fc600078e0004 */
[----:B------:R-:W-:-:S04]  /*01f0*/  IADD3 R6, P1, PT, R4, 0x10, RZ ;  /* 0x0000001004067810 */ /* 0x000fc80007f3e0ff */
[----:B------:R-:W-:-:S09]  /*0200*/  IADD3.X R7, PT, PT, RZ, R5, RZ, P1, !PT ;  /* 0x00000005ff077210 */ /* 0x000fd20000ffe4ff */
.L_x_38:
[----:B------:R-:W0:Y:S01]  /*0210*/  LDC.64 R16, c[0x0][0x388] ;  /* 0x0000e200ff107b82 */ /* 0x000e220000000a00 */
[----:B------:R-:W-:Y:S02]  /*0220*/  MOV R4, R6 ;  /* 0x0000000600047202 */ /* 0x000fe40000000f00 */
[----:B------:R-:W-:-:S05]  /*0230*/  MOV R5, R7 ;  /* 0x0000000700057202 */ /* 0x000fca0000000f00 */
[----:B------:R-:W2:Y:S04]  /*0240*/  LDG.E R25, desc[UR4][R4.64+-0x10] ;  /* 0xfffff00404197981 */ /* 0x000ea8000c1e1900 */
[----:B------:R-:W3:Y:S04]  /*0250*/  LDG.E R23, desc[UR4][R4.64+-0xc] ;  /* 0xfffff40404177981 */ /* 0x000ee8000c1e1900 */
[----:B------:R-:W4:Y:S04]  /*0260*/  LDG.E R29, desc[UR4][R4.64+-0x8] ;  /* 0xfffff804041d7981 */ /* 0x000f28000c1e1900 */
[----:B------:R-:W5:Y:S01]  /*0270*/  LDG.E R28, desc[UR4][R4.64+-0x4] ;  /* 0xfffffc04041c7981 */ /* 0x000f62000c1e1900 */
[----:B0-----:R-:W-:-:S05]  /*0280*/  IMAD.WIDE R16, R18, 0x4, R16 ;  /* 0x0000000412107825 */ /* 0x001fca00078e0210 */
[----:B------:R0:W2:Y:S01]  /*0290*/  LDG.E R26, desc[UR4][R16.64] ;  /* 0x00000004101a7981 */ /* 0x0000a2000c1e1900 */
[----:B------:R-:W-:-:S04]  /*02a0*/  IMAD.WIDE R14, R3, 0x4, R16 ;  /* 0x00000004030e7825 */ /* 0x000fc800078e0210 */
[C---:B------:R-:W-:Y:S02]  /*02b0*/  IMAD.WIDE R6, R3.reuse, 0x4, R14 ;  /* 0x0000000403067825 */ /* 0x040fe400078e020e */
[----:B------:R-:W3:Y:S02]  /*02c0*/  LDG.E R14, desc[UR4][R14.64] ;  /* 0x000000040e0e7981 */ /* 0x000ee4000c1e1900 */
[C---:B------:R-:W-:Y:S02]  /*02d0*/  IMAD.WIDE R10, R3.reuse, 0x4, R6 ;  /* 0x00000004030a7825 */ /* 0x040fe400078e0206 */
[----:B------:R-:W4:Y:S02]  /*02e0*/  LDG.E R6, desc[UR4][R6.64] ;  /* 0x0000000406067981 */ /* 0x000f24000c1e1900 */
[C---:B------:R-:W-:Y:S02]  /*02f0*/  IMAD.WIDE R8, R3.reuse, 0x4, R10 ;  /* 0x0000000403087825 */ /* 0x040fe400078e020a */
[----:B------:R-:W5:Y:S02]  /*0300*/  LDG.E R10, desc[UR4][R10.64] ;  /* 0x000000040a0a7981 */ /* 0x000f64000c1e1900 */
[----:B------:R-:W-:-:S02]  /*0310*/  IMAD.WIDE R12, R3, 0x4, R8 ;  /* 0x00000004030c7825 */ /* 0x000fc400078e0208 */
[----:B------:R-:W5:Y:S04]  /*0320*/  LDG.E R7, desc[UR4][R4.64] ;  /* 0x0000000404077981 */ /* 0x000f68000c1e1900 */
[----:B------:R-:W5:Y:S01]  /*0330*/  LDG.E R8, desc[UR4][R8.64] ;  /* 0x0000000408087981 */ /* 0x000f62000c1e1900 */
[----:B0-----:R-:W-:-:S03]  /*0340*/  IMAD.WIDE R16, R3, 0x4, R12 ;  /* 0x0000000403107825 */ /* 0x001fc600078e020c */
[----:B------:R-:W5:Y:S04]  /*0350*/  LDG.E R12, desc[UR4][R12.64] ;  /* 0x000000040c0c7981 */ /* 0x000f68000c1e1900 */
[----:B------:R-:W5:Y:S04]  /*0360*/  LDG.E R15, desc[UR4][R16.64] ;  /* 0x00000004100f7981 */ /* 0x000f68000c1e1900 */
[----:B------:R-:W5:Y:S04]  /*0370*/  LDG.E R9, desc[UR4][R4.64+0x4] ;  /* 0x0000040404097981 */ /* 0x000f68000c1e1900 */
[----:B------:R-:W5:Y:S01]  /*0380*/  LDG.E R11, desc[UR4][R4.64+0xc] ;  /* 0x00000c04040b7981 */ /* 0x000f62000c1e1900 */
[----:B--2---:R-:W-:Y:S01]  /*0390*/  FFMA R26, R25, R26, R24 ;  /* 0x0000001a191a7223 */ /* 0x004fe20000000018 */
[----:B------:R-:W-:-:S02]  /*03a0*/  IMAD.WIDE R24, R3, 0x4, R16 ;  /* 0x0000000403187825 */ /* 0x000fc400078e0210 */
[----:B------:R-:W2:Y:S04]  /*03b0*/  LDG.E R16, desc[UR4][R4.64+0x8] ;  /* 0x0000080404107981 */ /* 0x000ea8000c1e1900 */
[----:B------:R-:W2:Y:S01]  /*03c0*/  LDG.E R24, desc[UR4][R24.64] ;  /* 0x0000000418187981 */ /* 0x000ea2000c1e1900 */
[----:B---3--:R-:W-:Y:S01]  /*03d0*/  FFMA R14, R23, R14, R26 ;  /* 0x0000000e170e7223 */ /* 0x008fe2000000001a */
[----:B------:R-:W-:-:S03]  /*03e0*/  IADD3 R22, PT, PT, R22, 0x8, RZ ;  /* 0x0000000816167810 */ /* 0x000fc60007ffe0ff */
[----:B----4-:R-:W-:Y:S01]  /*03f0*/  FFMA R29, R29, R6, R14 ;  /* 0x000000061d1d7223 */ /* 0x010fe2000000000e */
[----:B------:R-:W-:-:S03]  /*0400*/  ISETP.NE.AND P1, PT, R22, RZ, PT ;  /* 0x000000ff1600720c */ /* 0x000fc60003f25270 */
[----:B-----5:R-:W-:Y:S01]  /*0410*/  FFMA R10, R28, R10, R29 ;  /* 0x0000000a1c0a7223 */ /* 0x020fe2000000001d */
[----:B------:R-:W-:-:S03]  /*0420*/  IADD3 R6, P2, PT, R4, 0x20, RZ ;  /* 0x0000002004067810 */ /* 0x000fc60007f5e0ff */
[----:B------:R-:W-:Y:S01]  /*0430*/  FFMA R8, R7, R8, R10 ;  /* 0x0000000807087223 */ /* 0x000fe2000000000a */
[----:B------:R-:W-:Y:S02]  /*0440*/  IADD3.X R7, PT, PT, RZ, R5, RZ, P2, !PT ;  /* 0x00000005ff077210 */ /* 0x000fe400017fe4ff */
[----:B------:R-:W-:Y:S01]  /*0450*/  LEA R18, R3, R18, 0x3 ;  /* 0x0000001203127211 */ /* 0x000fe200078e18ff */
[----:B------:R-:W-:-:S04]  /*0460*/  FFMA R9, R9, R12, R8 ;  /* 0x0000000c09097223 */ /* 0x000fc80000000008 */
[----:B--2---:R-:W-:-:S04]  /*0470*/  FFMA R16, R16, R15, R9 ;  /* 0x0000000f10107223 */ /* 0x004fc80000000009 */
[----:B------:R-:W-:Y:S01]  /*0480*/  FFMA R24, R11, R24, R16 ;  /* 0x000000180b187223 */ /* 0x000fe20000000010 */
[----:B------:R-:W-:Y:S06]  /*0490*/  @P1 BRA `(.L_x_38) ;  /* 0xfffffffc005c1947 */ /* 0x000fec000383ffff */
.L_x_37:
[----:B------:R-:W-:Y:S05]  /*04a0*/  @!P0 BRA `(.L_x_36) ;  /* 0x0000000000fc8947 */ /* 0x000fea0003800000 */
[----:B------:R-:W-:Y:S02]  /*04b0*/  ISETP.GE.U32.AND P1, PT, R27, 0x4, PT ;  /* 0x000000041b00780c */ /* 0x000fe40003f26070 */
[----:B------:R-:W-:-:S04]  /*04c0*/  LOP3.LUT R16, R2, 0x3, RZ, 0xc0, !PT ;  /* 0x0000000302107812 */ /* 0x000fc800078ec0ff */
[----:B------:R-:W-:-:S07]  /*04d0*/  ISETP.NE.AND P0, PT, R16, RZ, PT ;  /* 0x000000ff1000720c */ /* 0x000fce0003f05270 */
[----:B------:R-:W-:Y:S06]  /*04e0*/  @!P1 BRA `(.L_x_39) ;  /* 0x00000000006c9947 */ /* 0x000fec0003800000 */
[----:B------:R-:W0:Y:S01]  /*04f0*/  LDC.64 R6, c[0x0][0x388] ;  /* 0x0000e200ff067b82 */ /* 0x000e220000000a00 */
[----:B------:R-:W1:Y:S01]  /*0500*/  LDCU.64 UR6, c[0x0][0x380] ;  /* 0x00007000ff0677ac */ /* 0x000e620008000a00 */
[----:B------:R-:W-:Y:S01]  /*0510*/  IMAD R9, R21, R3, R0 ;  /* 0x0000000315097224 */ /* 0x000fe200078e0200 */
[CC--:B------:R-:W-:Y:S02]  /*0520*/  IADD3 R5, PT, PT, R20.reuse, R21.reuse, RZ ;  /* 0x0000001514057210 */ /* 0x0c0fe40007ffe0ff */
[----:B------:R-:W-:-:S03]  /*0530*/  IADD3 R10, P1, PT, R20, R21, RZ ;  /* 0x00000015140a7210 */ /* 0x000fc60007f3e0ff */
[----:B------:R-:W2:Y:S01]  /*0540*/  LDC.64 R14, c[0x0][0x380] ;  /* 0x0000e000ff0e7b82 */ /* 0x000ea20000000a00 */
[----:B0-----:R-:W-:-:S04]  /*0550*/  IMAD.WIDE R6, R9, 0x4, R6 ;  /* 0x0000000409067825 */ /* 0x001fc800078e0206 */
[----:B------:R-:W-:Y:S02]  /*0560*/  IMAD.WIDE R8, R3, 0x4, R6 ;  /* 0x0000000403087825 */ /* 0x000fe400078e0206 */
[----:B------:R-:W3:Y:S02]  /*0570*/  LDG.E R6, desc[UR4][R6.64] ;  /* 0x0000000406067981 */ /* 0x000ee4000c1e1900 */
[----:B--2---:R-:W-:Y:S01]  /*0580*/  IMAD.WIDE.U32 R14, R5, 0x4, R14 ;  /* 0x00000004050e7825 */ /* 0x004fe200078e000e */
[----:B------:R-:W-:Y:S02]  /*0590*/  IADD3.X R5, PT, PT, RZ, RZ, RZ, P1, !PT ;  /* 0x000000ffff057210 */ /* 0x000fe40000ffe4ff */
[----:B-1----:R-:W-:-:S03]  /*05a0*/  LEA R4, P1, R10, UR6, 0x2 ;  /* 0x000000060a047c11 */ /* 0x002fc6000f8210ff */
[----:B------:R-:W3:Y:S01]  /*05b0*/  LDG.E R15, desc[UR4][R14.64] ;  /* 0x000000040e0f7981 */ /* 0x000ee2000c1e1900 */
[----:B------:R-:W-:Y:S01]  /*05c0*/  LEA.HI.X R5, R10, UR7, R5, 0x2, P1 ;  /* 0x000000070a057c11 */ /* 0x000fe200088f1405 */
[C---:B------:R-:W-:Y:S02]  /*05d0*/  IMAD.WIDE R10, R3.reuse, 0x4, R8 ;  /* 0x00000004030a7825 */ /* 0x040fe400078e0208 */
[----:B------:R-:W2:Y:S04]  /*05e0*/  LDG.E R8, desc[UR4][R8.64] ;  /* 0x0000000408087981 */ /* 0x000ea8000c1e1900 */
[----:B------:R-:W2:Y:S01]  /*05f0*/  LDG.E R17, desc[UR4][R4.64+0x4] ;  /* 0x0000040404117981 */ /* 0x000ea2000c1e1900 */
[----:B------:R-:W-:-:S03]  /*0600*/  IMAD.WIDE R12, R3, 0x4, R10 ;  /* 0x00000004030c7825 */ /* 0x000fc600078e020a */
[----:B------:R-:W4:Y:S04]  /*0610*/  LDG.E R22, desc[UR4][R10.64] ;  /* 0x000000040a167981 */ /* 0x000f28000c1e1900 */
[----:B------:R-:W4:Y:S04]  /*0620*/  LDG.E R18, desc[UR4][R4.64+0x8] ;  /* 0x0000080404127981 */ /* 0x000f28000c1e1900 */
[----:B------:R-:W5:Y:S04]  /*0630*/  LDG.E R26, desc[UR4][R4.64+0xc] ;  /* 0x00000c04041a7981 */ /* 0x000f68000c1e1900 */
[----:B------:R-:W5:Y:S01]  /*0640*/  LDG.E R12, desc[UR4][R12.64] ;  /* 0x000000040c0c7981 */ /* 0x000f62000c1e1900 */
[----:B------:R-:W-:Y:S01]  /*0650*/  IADD3 R21, PT, PT, R21, 0x4, RZ ;  /* 0x0000000415157810 */ /* 0x000fe20007ffe0ff */
[----:B---3--:R-:W-:-:S04]  /*0660*/  FFMA R24, R15, R6, R24 ;  /* 0x000000060f187223 */ /* 0x008fc80000000018 */
[----:B--2---:R-:W-:-:S04]  /*0670*/  FFMA R17, R17, R8, R24 ;  /* 0x0000000811117223 */ /* 0x004fc80000000018 */
[----:B----4-:R-:W-:-:S04]  /*0680*/  FFMA R17, R18, R22, R17 ;  /* 0x0000001612117223 */ /* 0x010fc80000000011 */
[----:B-----5:R-:W-:-:S07]  /*0690*/  FFMA R24, R26, R12, R17 ;  /* 0x0000000c1a187223 */ /* 0x020fce0000000011 */
.L_x_39:
[----:B------:R-:W-:Y:S05]  /*06a0*/  @!P0 BRA `(.L_x_36) ;  /* 0x00000000007c8947 */ /* 0x000fea0003800000 */
[----:B------:R-:W-:Y:S01]  /*06b0*/  ISETP.NE.AND P1, PT, R16, 0x1, PT ;  /* 0x000000011000780c */ /* 0x000fe20003f25270 */
[----:B------:R-:W0:Y:S01]  /*06c0*/  LDC.64 R12, c[0x0][0x380] ;  /* 0x0000e000ff0c7b82 */ /* 0x000e220000000a00 */
[----:B------:R-:W-:-:S04]  /*06d0*/  LOP3.LUT R2, R2, 0x1, RZ, 0xc0, !PT ;  /* 0x0000000102027812 */ /* 0x000fc800078ec0ff */
[----:B------:R-:W-:-:S03]  /*06e0*/  ISETP.NE.U32.AND P0, PT, R2, 0x1, PT ;  /* 0x000000010200780c */ /* 0x000fc60003f05070 */
[----:B------:R-:W1:Y:S04]  /*06f0*/  LDC.64 R10, c[0x0][0x388] ;  /* 0x0000e200ff0a7b82 */ /* 0x000e680000000a00 */
[CC--:B------:R-:W-:Y:S02]  /*0700*/  @P1 IADD3 R15, PT, PT, R20.reuse, R21.reuse, RZ ;  /* 0x00000015140f1210 */ /* 0x0c0fe40007ffe0ff */
[----:B------:R-:W-:Y:S02]  /*0710*/  @P1 IADD3 R2, P2, PT, R20, R21, RZ ;  /* 0x0000001514021210 */ /* 0x000fe40007f5e0ff */
[----:B------:R-:W2:Y:S02]  /*0720*/  @P1 LDC.64 R4, c[0x0][0x380] ;  /* 0x0000e000ff041b82 */ /* 0x000ea40000000a00 */
[----:B------:R-:W-:-:S06]  /*0730*/  @P1 IADD3.X R14, PT, PT, RZ, RZ, RZ, P2, !PT ;  /* 0x000000ffff0e1210 */ /* 0x000fcc00017fe4ff */
[----:B------:R-:W3:Y:S01]  /*0740*/  LDC.64 R6, c[0x0][0x380] ;  /* 0x0000e000ff067b82 */ /* 0x000ee20000000a00 */
[----:B0-----:R-:W-:-:S04]  /*0750*/  @P1 IMAD.WIDE.U32 R12, R15, 0x4, R12 ;  /* 0x000000040f0c1825 */ /* 0x001fc800078e000c */
[C---:B------:R-:W-:Y:S01]  /*0760*/  @P1 IMAD R15, R21.reuse, R3, R0 ;  /* 0x00000003150f1224 */ /* 0x040fe200078e0200 */
[----:B------:R-:W-:Y:S01]  /*0770*/  @P1 IADD3 R21, PT, PT, R21, 0x2, RZ ;  /* 0x0000000215151810 */ /* 0x000fe20007ffe0ff */
[----:B------:R-:W4:Y:S01]  /*0780*/  @P1 LDG.E R13, desc[UR4][R12.64] ;  /* 0x000000040c0d1981 */ /* 0x000f22000c1e1900 */
[----:B------:R-:W0:Y:S01]  /*0790*/  LDC.64 R8, c[0x0][0x388] ;  /* 0x0000e200ff087b82 */ /* 0x000e220000000a00 */
[----:B-1----:R-:W-:Y:S01]  /*07a0*/  @P1 IMAD.WIDE R10, R15, 0x4, R10 ;  /* 0x000000040f0a1825 */ /* 0x002fe200078e020a */
[----:B------:R-:W-:Y:S02]  /*07b0*/  @!P0 IADD3 R17, PT, PT, R20, R21, RZ ;  /* 0x0000001514118210 */ /* 0x000fe40007ffe0ff */
[----:B--2---:R-:W-:Y:S01]  /*07c0*/  @P1 LEA R4, P2, R2, R4, 0x2 ;  /* 0x0000000402041211 */ /* 0x004fe200078410ff */
[----:B------:R-:W-:-:S03]  /*07d0*/  @!P0 IMAD R21, R21, R3, R0 ;  /* 0x0000000315158224 */ /* 0x000fc600078e0200 */
[----:B------:R-:W-:Y:S01]  /*07e0*/  @P1 LEA.HI.X R5, R2, R5, R14, 0x2, P2 ;  /* 0x0000000502051211 */ /* 0x000fe200010f140e */
[----:B------:R-:W-:Y:S01]  /*07f0*/  @P1 IMAD.WIDE R14, R3, 0x4, R10 ;  /* 0x00000004030e1825 */ /* 0x000fe200078e020a */
[----:B------:R-:W4:Y:S03]  /*0800*/  @P1 LDG.E R2, desc[UR4][R10.64] ;  /* 0x000000040a021981 */ /* 0x000f26000c1e1900 */
[----:B---3--:R-:W-:Y:S01]  /*0810*/  @!P0 IMAD.WIDE.U32 R6, R17, 0x4, R6 ;  /* 0x0000000411068825 */ /* 0x008fe200078e0006 */
[----:B------:R-:W2:Y:S04]  /*0820*/  @P1 LDG.E R5, desc[UR4][R4.64+0x4] ;  /* 0x0000040404051981 */ /* 0x000ea8000c1e1900 */
[----:B------:R-:W2:Y:S01]  /*0830*/  @P1 LDG.E R14, desc[UR4][R14.64] ;  /* 0x000000040e0e1981 */ /* 0x000ea2000c1e1900 */
[----:B0-----:R-:W-:-:S03]  /*0840*/  @!P0 IMAD.WIDE R8, R21, 0x4, R8 ;  /* 0x0000000415088825 */ /* 0x001fc600078e0208 */
[----:B------:R-:W3:Y:S04]  /*0850*/  @!P0 LDG.E R7, desc[UR4][R6.64] ;  /* 0x0000000406078981 */ /* 0x000ee8000c1e1900 */
[----:B------:R-:W3:Y:S01]  /*0860*/  @!P0 LDG.E R8, desc[UR4][R8.64] ;  /* 0x0000000408088981 */ /* 0x000ee2000c1e1900 */
[----:B----4-:R-:W-:-:S04]  /*0870*/  @P1 FFMA R2, R13, R2, R24 ;  /* 0x000000020d021223 */ /* 0x010fc80000000018 */
[----:B--2---:R-:W-:-:S04]  /*0880*/  @P1 FFMA R24, R5, R14, R2 ;  /* 0x0000000e05181223 */ /* 0x004fc80000000002 */
[----:B---3--:R-:W-:-:S07]  /*0890*/  @!P0 FFMA R24, R7, R8, R24 ;  /* 0x0000000807188223 */ /* 0x008fce0000000018 */
.L_x_36:
[----:B------:R-:W0:Y:S01]  /*08a0*/  LDC.64 R4, c[0x0][0x390] ;  /* 0x0000e400ff047b82 */ /* 0x000e220000000a00 */
[----:B------:R-:W-:-:S04]  /*08b0*/  IMAD R3, R19, R3, R0 ;  /* 0x0000000313037224 */ /* 0x000fc800078e0200 */
[----:B0-----:R-:W-:-:S05]  /*08c0*/  IMAD.WIDE R2, R3, 0x4, R4 ;  /* 0x0000000403027825 */ /* 0x001fca00078e0204 */
[----:B------:R-:W-:Y:S01]  /*08d0*/  STG.E desc[UR4][R2.64], R24 ;  /* 0x0000001802007986 */ /* 0x000fe2000c101904 */
[----:B------:R-:W-:Y:S05]  /*08e0*/  EXIT ;  /* 0x000000000000794d */ /* 0x000fea0003800000 */
.L_x_40:
        /* <DEDUP_REMOVED lines=9> */
.L_x_42:


//--------------------- .nv.shared._Z10tiled_gemmPKfS0_Pfiii --------------------------
	.section	.nv.shared._Z10tiled_gemmPKfS0_Pfiii,"aw",@nobits
	.sectionflags	@""
	.align	16
	.zero		1024


//--------------------- .nv.shared.reserved.0     --------------------------
	.section	.nv.shared.reserved.0,"aw",@nobits
	.weak		__nv_reservedSMEM_offset_0_alias
	.size		__nv_reservedSMEM_offset_0_alias, 0, 64
	.other		__nv_reservedSMEM_offset_0_alias,@"STO_CUDA_RESERVED_SHARED STV_DEFAULT"
__nv_reservedSMEM_offset_0_alias:
	.zero		0
	.zero		64


//--------------------- .nv.shared._Z13baseline_gemmPKfS0_Pfiii --------------------------
	.section	.nv.shared._Z13baseline_gemmPKfS0_Pfiii,"aw",@nobits
	.sectionflags	@""
	.align	16
	.zero		1024


//--------------------- .nv.constant0._Z10tiled_gemmPKfS0_Pfiii --------------------------
	.section	.nv.constant0._Z10tiled_gemmPKfS0_Pfiii,"a",@progbits
	.sectionflags	@""
	.align	4
.nv.constant0._Z10tiled_gemmPKfS0_Pfiii:
	.zero		932


//--------------------- .nv.constant0._Z13baseline_gemmPKfS0_Pfiii --------------------------
	.section	.nv.constant0._Z13baseline_gemmPKfS0_Pfiii,"a",@progbits
	.sectionflags	@""
	.align	4
.nv.constant0._Z13baseline_gemmPKfS0_Pfiii:
	.zero		932


//--------------------- SYMBOLS --------------------------

	.type		.nv.reservedSmem.offset0,@object
	.size		.nv.reservedSmem.offset0,0x4
	.type		.nv.reservedSmem.cap,@object
	.size		.nv.reservedSmem.cap,0x4
